	.target	sm_90a

	.elftype	@"ET_EXEC"


//--------------------- .note.nv.tkinfo           --------------------------
	.section	.note.nv.tkinfo,"",@"SHT_NOTE"
	.sectionflags	@"SHF_NOTE_NV_TKINFO"
	.tkinfo
        /*0018*/ 	.word	0x00000002
        /*0030*/ 	.string	""
        /*0030*/ 	.string	"ptxas"
        /*0030*/ 	.string	"Cuda compilation tools, release 13.0, V13.0.88"
        /*0030*/ 	.string	"Build cuda_13.0.r13.0/compiler.36424714_0"
        /*0030*/ 	.string	"-arch sm_90a -m 64 "



//--------------------- .note.nv.cuinfo           --------------------------
	.section	.note.nv.cuinfo,"",@"SHT_NOTE"
	.sectionflags	@"SHF_NOTE_NV_CUINFO"
        /*0018*/ 	.short	0x0002
        /*001a*/ 	.short	0x005a
        /*001c*/ 	.short	0x0082
	.zero		2


//--------------------- .nv.info                  --------------------------
	.section	.nv.info,"",@"SHT_CUDA_INFO"
	.align	4


	//----- nvinfo : EIATTR_REGCOUNT
	.align		4
        /*0000*/ 	.byte	0x04, 0x2f
        /*0002*/ 	.short	(.L_15 - .L_14)
	.align		4
.L_14:
        /*0004*/ 	.word	index@(_ZN7cutlass13device_kernelINS_4gemm6kernel13GemmUniversalIN4cute5tupleIJiiiiEEENS1_10collective13CollectiveMmaINS1_34MainloopSm90TmaGmmaWarpSpecializedILi3ENS5_IJNS4_1CILi1EEESB_SB_EEENS1_35KernelTmaWarpSpecializedCooperativeEEENS5_IJNSA_ILi128EEENSA_ILi112EEENSA_ILi256EEEEEEaNS5_IJlSB_lEEEaSJ_NS4_8TiledMMAINS4_8MMA_AtomIJNS4_4SM904GMMA26MMA_64x16x32_S32S8S8_SS_TNEEEENS4_6LayoutINS5_IJNSA_ILi2EEESB_SB_EEENS5_IJSB_NSA_ILi0EEEST_EEEEENS5_IJNS4_10UnderscoreESW_SW_EEEEENS4_13SM90_TMA_LOADENS4_14ComposedLayoutINS4_7SwizzleILi3ELi4ELi3EEENS4_18smem_ptr_flag_bitsILi8EEENSQ_INS5_IJNSA_ILi8EEESF_EEENS5_IJSF_SB_EEEEEEEvNS4_8identityESZ_S19_vS1A_EENS_8epilogue10collective6detail29Sm90TmaWarpSpecializedAdapterINS1D_15DefaultEpilogueIaSJ_SJ_NS1C_6thread17LinearCombinationIaLi1EiiLNS1H_9ScaleType4KindE0ELNS_15FloatRoundStyleE2EaEENS1_15EpilogueDefaultEEEEEvvEEEEvNT_6ParamsE)
        /*0008*/ 	.word	0x000000a8


	//----- nvinfo : EIATTR_FRAME_SIZE
	.align		4
.L_15:
        /*000c*/ 	.byte	0x04, 0x11
        /*000e*/ 	.short	(.L_17 - .L_16)
	.align		4
.L_16:
        /*0010*/ 	.word	index@(_ZN7cutlass13device_kernelINS_4gemm6kernel13GemmUniversalIN4cute5tupleIJiiiiEEENS1_10collective13CollectiveMmaINS1_34MainloopSm90TmaGmmaWarpSpecializedILi3ENS5_IJNS4_1CILi1EEESB_SB_EEENS1_35KernelTmaWarpSpecializedCooperativeEEENS5_IJNSA_ILi128EEENSA_ILi112EEENSA_ILi256EEEEEEaNS5_IJlSB_lEEEaSJ_NS4_8TiledMMAINS4_8MMA_AtomIJNS4_4SM904GMMA26MMA_64x16x32_S32S8S8_SS_TNEEEENS4_6LayoutINS5_IJNSA_ILi2EEESB_SB_EEENS5_IJSB_NSA_ILi0EEEST_EEEEENS5_IJNS4_10UnderscoreESW_SW_EEEEENS4_13SM90_TMA_LOADENS4_14ComposedLayoutINS4_7SwizzleILi3ELi4ELi3EEENS4_18smem_ptr_flag_bitsILi8EEENSQ_INS5_IJNSA_ILi8EEESF_EEENS5_IJSF_SB_EEEEEEEvNS4_8identityESZ_S19_vS1A_EENS_8epilogue10collective6detail29Sm90TmaWarpSpecializedAdapterINS1D_15DefaultEpilogueIaSJ_SJ_NS1C_6thread17LinearCombinationIaLi1EiiLNS1H_9ScaleType4KindE0ELNS_15FloatRoundStyleE2EaEENS1_15EpilogueDefaultEEEEEvvEEEEvNT_6ParamsE)
        /*0014*/ 	.word	0x00000000


	//----- nvinfo : EIATTR_MIN_STACK_SIZE
	.align		4
.L_17:
        /*0018*/ 	.byte	0x04, 0x12
        /*001a*/ 	.short	(.L_19 - .L_18)
	.align		4
.L_18:
        /*001c*/ 	.word	index@(_ZN7cutlass13device_kernelINS_4gemm6kernel13GemmUniversalIN4cute5tupleIJiiiiEEENS1_10collective13CollectiveMmaINS1_34MainloopSm90TmaGmmaWarpSpecializedILi3ENS5_IJNS4_1CILi1EEESB_SB_EEENS1_35KernelTmaWarpSpecializedCooperativeEEENS5_IJNSA_ILi128EEENSA_ILi112EEENSA_ILi256EEEEEEaNS5_IJlSB_lEEEaSJ_NS4_8TiledMMAINS4_8MMA_AtomIJNS4_4SM904GMMA26MMA_64x16x32_S32S8S8_SS_TNEEEENS4_6LayoutINS5_IJNSA_ILi2EEESB_SB_EEENS5_IJSB_NSA_ILi0EEEST_EEEEENS5_IJNS4_10UnderscoreESW_SW_EEEEENS4_13SM90_TMA_LOADENS4_14ComposedLayoutINS4_7SwizzleILi3ELi4ELi3EEENS4_18smem_ptr_flag_bitsILi8EEENSQ_INS5_IJNSA_ILi8EEESF_EEENS5_IJSF_SB_EEEEEEEvNS4_8identityESZ_S19_vS1A_EENS_8epilogue10collective6detail29Sm90TmaWarpSpecializedAdapterINS1D_15DefaultEpilogueIaSJ_SJ_NS1C_6thread17LinearCombinationIaLi1EiiLNS1H_9ScaleType4KindE0ELNS_15FloatRoundStyleE2EaEENS1_15EpilogueDefaultEEEEEvvEEEEvNT_6ParamsE)
        /*0020*/ 	.word	0x00000000
.L_19:


//--------------------- .nv.compat                --------------------------
	.section	.nv.compat,"",@"SHT_CUDA_COMPAT_INFO"
	.align	4
        /*0000*/ 	.byte	0x02, 0x09, 0x01, 0x00, 0x02, 0x02, 0x04, 0x00, 0x02, 0x05, 0x05, 0x00, 0x03, 0x07, 0x01, 0x01
        /*0010*/ 	.byte	0x02, 0x03, 0x01, 0x00, 0x02, 0x06, 0x01, 0x00, 0x04, 0x0b, 0x08, 0x00, 0x00, 0x00, 0x00, 0x00
        /*0020*/ 	.byte	0x00, 0x00, 0x00, 0x00


//--------------------- .nv.info._ZN7cutlass13device_kernelINS_4gemm6kernel13GemmUniversalIN4cute5tupleIJiiiiEEENS1_10collective13CollectiveMmaINS1_34MainloopSm90TmaGmmaWarpSpecializedILi3ENS5_IJNS4_1CILi1EEESB_SB_EEENS1_35KernelTmaWarpSpecializedCooperativeEEENS5_IJNSA_ILi128EEENSA_ILi112EEENSA_ILi256EEEEEEaNS5_IJlSB_lEEEaSJ_NS4_8TiledMMAINS4_8MMA_AtomIJNS4_4SM904GMMA26MMA_64x16x32_S32S8S8_SS_TNEEEENS4_6LayoutINS5_IJNSA_ILi2EEESB_SB_EEENS5_IJSB_NSA_ILi0EEEST_EEEEENS5_IJNS4_10UnderscoreESW_SW_EEEEENS4_13SM90_TMA_LOADENS4_14ComposedLayoutINS4_7SwizzleILi3ELi4ELi3EEENS4_18smem_ptr_flag_bitsILi8EEENSQ_INS5_IJNSA_ILi8EEESF_EEENS5_IJSF_SB_EEEEEEEvNS4_8identityESZ_S19_vS1A_EENS_8epilogue10collective6detail29Sm90TmaWarpSpecializedAdapterINS1D_15DefaultEpilogueIaSJ_SJ_NS1C_6thread17LinearCombinationIaLi1EiiLNS1H_9ScaleType4KindE0ELNS_15FloatRoundStyleE2EaEENS1_15EpilogueDefaultEEEEEvvEEEEvNT_6ParamsE --------------------------
	.section	.nv.info._ZN7cutlass13device_kernelINS_4gemm6kernel13GemmUniversalIN4cute5tupleIJiiiiEEENS1_10collective13CollectiveMmaINS1_34MainloopSm90TmaGmmaWarpSpecializedILi3ENS5_IJNS4_1CILi1EEESB_SB_EEENS1_35KernelTmaWarpSpecializedCooperativeEEENS5_IJNSA_ILi128EEENSA_ILi112EEENSA_ILi256EEEEEEaNS5_IJlSB_lEEEaSJ_NS4_8TiledMMAINS4_8MMA_AtomIJNS4_4SM904GMMA26MMA_64x16x32_S32S8S8_SS_TNEEEENS4_6LayoutINS5_IJNSA_ILi2EEESB_SB_EEENS5_IJSB_NSA_ILi0EEEST_EEEEENS5_IJNS4_10UnderscoreESW_SW_EEEEENS4_13SM90_TMA_LOADENS4_14ComposedLayoutINS4_7SwizzleILi3ELi4ELi3EEENS4_18smem_ptr_flag_bitsILi8EEENSQ_INS5_IJNSA_ILi8EEESF_EEENS5_IJSF_SB_EEEEEEEvNS4_8identityESZ_S19_vS1A_EENS_8epilogue10collective6detail29Sm90TmaWarpSpecializedAdapterINS1D_15DefaultEpilogueIaSJ_SJ_NS1C_6thread17LinearCombinationIaLi1EiiLNS1H_9ScaleType4KindE0ELNS_15FloatRoundStyleE2EaEENS1_15EpilogueDefaultEEEEEvvEEEEvNT_6ParamsE,"",@"SHT_CUDA_INFO"
	.sectionflags	@""
	.align	4


	//----- nvinfo : EIATTR_CUDA_API_VERSION
	.align		4
        /*0000*/ 	.byte	0x04, 0x37
        /*0002*/ 	.short	(.L_21 - .L_20)
.L_20:
        /*0004*/ 	.word	0x00000082


	//----- nvinfo : EIATTR_KPARAM_INFO
	.align		4
.L_21:
        /*0008*/ 	.byte	0x04, 0x17
        /*000a*/ 	.short	(.L_23 - .L_22)
.L_22:
        /*000c*/ 	.word	0x00000000
        /*0010*/ 	.short	0x0000
        /*0012*/ 	.short	0x0070
        /*0014*/ 	.byte	0x00, 0xf0, 0x01, 0x10


	//----- nvinfo : EIATTR_SPARSE_MMA_MASK
	.align		4
.L_23:
        /*0018*/ 	.byte	0x03, 0x50
        /*001a*/ 	.short	0x0000


	//----- nvinfo : EIATTR_MAXREG_COUNT
	.align		4
        /*001c*/ 	.byte	0x03, 0x1b
        /*001e*/ 	.short	0x00a8


	//----- nvinfo : EIATTR_NUM_BARRIERS
	.align		4
        /*0020*/ 	.byte	0x02, 0x4c
        /*0022*/ 	.byte	0x01
	.zero		1


	//----- nvinfo : EIATTR_EXTERNS
	.align		4
        /*0024*/ 	.byte	0x04, 0x0f
        /*0026*/ 	.short	(.L_25 - .L_24)


	//   ....[0]....
	.align		4
.L_24:
        /*0028*/ 	.word	index@(__assertfail)


	//----- nvinfo : EIATTR_MERCURY_ISA_VERSION
	.align		4
.L_25:
        /*002c*/ 	.byte	0x03, 0x5f
        /*002e*/ 	.short	0x0101


	//----- nvinfo : EIATTR_INT_WARP_WIDE_INSTR_OFFSETS
	.align		4
        /*0030*/ 	.byte	0x04, 0x31
        /*0032*/ 	.short	(.L_27 - .L_26)


	//   ....[0]....
.L_26:
        /*0034*/ 	.word	0x000003d0


	//   ....[1]....
        /*0038*/ 	.word	0x000003e0


	//   ....[2]....
        /*003c*/ 	.word	0x000004a0


	//----- nvinfo : EIATTR_COOP_GROUP_MASK_REGIDS
	.align		4
.L_27:
        /*0040*/ 	.byte	0x04, 0x29
        /*0042*/ 	.short	(.L_29 - .L_28)


	//   ....[0]....
.L_28:
        /*0044*/ 	.word	0xffffffff


	//   ....[1]....
        /*0048*/ 	.word	0xffffffff


	//   ....[2]....
        /*004c*/ 	.word	0xffffffff


	//   ....[3]....
        /*0050*/ 	.word	0xffffffff


	//   ....[4]....
        /*0054*/ 	.word	0xffffffff


	//----- nvinfo : EIATTR_COOP_GROUP_INSTR_OFFSETS
	.align		4
.L_29:
        /*0058*/ 	.byte	0x04, 0x28
        /*005a*/ 	.short	(.L_31 - .L_30)


	//   ....[0]....
.L_30:
        /*005c*/ 	.word	0x00000060


	//   ....[1]....
        /*0060*/ 	.word	0x00000070


	//   ....[2]....
        /*0064*/ 	.word	0x00000130


	//   ....[3]....
        /*0068*/ 	.word	0x000002a0


	//   ....[4]....
        /*006c*/ 	.word	0x00001140


	//----- nvinfo : EIATTR_REG_RECONFIG
	.align		4
.L_31:
        /*0070*/ 	.byte	0x01, 0x54
	.zero		2


	//----- nvinfo : EIATTR_SYSCALL_OFFSETS
	.align		4
        /*0074*/ 	.byte	0x04, 0x46
        /*0076*/ 	.short	(.L_33 - .L_32)


	//   ....[0]....
.L_32:
        /*0078*/ 	.word	0x00001330


	//----- nvinfo : EIATTR_MBARRIER_INSTR_OFFSETS
	.align		4
.L_33:
        /*007c*/ 	.byte	0x04, 0x39
        /*007e*/ 	.short	(.L_35 - .L_34)


	//   ....[0]....
.L_34:
        /*0080*/ 	.word	0x00000230
        /*0084*/ 	.word	0x000000ff
        /*0088*/ 	.word	0x00000000
        /*008c*/ 	.short	0x0100
        /*008e*/ 	.byte	0x08
	.zero		1


	//   ....[1]....
        /*0090*/ 	.word	0x00000240
        /*0094*/ 	.word	0x000000ff
        /*0098*/ 	.word	0x00000018
        /*009c*/ 	.short	0x0100
        /*009e*/ 	.byte	0x08
	.zero		1


	//   ....[2]....
        /*00a0*/ 	.word	0x00000250
        /*00a4*/ 	.word	0x000000ff
        /*00a8*/ 	.word	0x00000008
        /*00ac*/ 	.short	0x0100
        /*00ae*/ 	.byte	0x08
	.zero		1


	//   ....[3]....
        /*00b0*/ 	.word	0x00000260
        /*00b4*/ 	.word	0x000000ff
        /*00b8*/ 	.word	0x00000020
        /*00bc*/ 	.short	0x0100
        /*00be*/ 	.byte	0x08
	.zero		1


	//   ....[4]....
        /*00c0*/ 	.word	0x00000270
        /*00c4*/ 	.word	0x000000ff
        /*00c8*/ 	.word	0x00000010
        /*00cc*/ 	.short	0x0100
        /*00ce*/ 	.byte	0x08
	.zero		1


	//   ....[5]....
        /*00d0*/ 	.word	0x00000280
        /*00d4*/ 	.word	0x000000ff
        /*00d8*/ 	.word	0x00000028
        /*00dc*/ 	.short	0x0100
        /*00de*/ 	.byte	0x08
	.zero		1


	//   ....[6]....
        /*00e0*/ 	.word	0x00000520
        /*00e4*/ 	.word	0x000000ff
        /*00e8*/ 	.word	0x00000040
        /*00ec*/ 	.short	0x0100
        /*00ee*/ 	.byte	0x08
	.zero		1


	//   ....[7]....
        /*00f0*/ 	.word	0x000005a0
        /*00f4*/ 	.word	0x000000ff
        /*00f8*/ 	.word	0x00000048
        /*00fc*/ 	.short	0x0100
        /*00fe*/ 	.byte	0x08
	.zero		1


	//   ....[8]....
        /*0100*/ 	.word	0x00001400
        /*0104*/ 	.word	0x00000003
        /*0108*/ 	.word	0x00000000
        /*010c*/ 	.short	0x010a
        /*010e*/ 	.byte	0x3f
	.zero		1


	//   ....[9]....
        /*0110*/ 	.word	0x00001460
        /*0114*/ 	.word	0x00000003
        /*0118*/ 	.word	0x00000000
        /*011c*/ 	.short	0x010a
        /*011e*/ 	.byte	0x3f
	.zero		1


	//   ....[10]....
        /*0120*/ 	.word	0x00002ea0
        /*0124*/ 	.word	0x00000005
        /*0128*/ 	.word	0x00000000
        /*012c*/ 	.short	0x010a
        /*012e*/ 	.byte	0x3f
	.zero		1


	//   ....[11]....
        /*0130*/ 	.word	0x00002ee0
        /*0134*/ 	.word	0x00000005
        /*0138*/ 	.word	0x00000000
        /*013c*/ 	.short	0x010a
        /*013e*/ 	.byte	0x3f
	.zero		1


	//   ....[12]....
        /*0140*/ 	.word	0x000045a0
        /*0144*/ 	.word	0x00000004
        /*0148*/ 	.word	0x00000000
        /*014c*/ 	.short	0x0101
        /*014e*/ 	.byte	0x3f
	.zero		1


	//   ....[13]....
        /*0150*/ 	.word	0x00004760
        /*0154*/ 	.word	0x00000000
        /*0158*/ 	.word	0x00000000
        /*015c*/ 	.short	0x0101
        /*015e*/ 	.byte	0x3f
	.zero		1


	//   ....[14]....
        /*0160*/ 	.word	0x00008840
        /*0164*/ 	.word	0x0000000e
        /*0168*/ 	.word	0x00000018
        /*016c*/ 	.short	0x010a
        /*016e*/ 	.byte	0x3f
	.zero		1


	//   ....[15]....
        /*0170*/ 	.word	0x00008c90
        /*0174*/ 	.word	0x00000006
        /*0178*/ 	.word	0x00000048
        /*017c*/ 	.short	0x0101
        /*017e*/ 	.byte	0x3f
	.zero		1


	//   ....[16]....
        /*0180*/ 	.word	0x000093b0
        /*0184*/ 	.word	0x00000007
        /*0188*/ 	.word	0x00000000
        /*018c*/ 	.short	0x010a
        /*018e*/ 	.byte	0x3f
	.zero		1


	//   ....[17]....
        /*0190*/ 	.word	0x00009430
        /*0194*/ 	.word	0x00000009
        /*0198*/ 	.word	0x00000000
        /*019c*/ 	.short	0x010a
        /*019e*/ 	.byte	0x3f
	.zero		1


	//   ....[18]....
        /*01a0*/ 	.word	0x000094c0
        /*01a4*/ 	.word	0x00000003
        /*01a8*/ 	.word	0x00000000
        /*01ac*/ 	.short	0x010a
        /*01ae*/ 	.byte	0x3f
	.zero		1


	//   ....[19]....
        /*01b0*/ 	.word	0x00009520
        /*01b4*/ 	.word	0x00000003
        /*01b8*/ 	.word	0x00000000
        /*01bc*/ 	.short	0x010a
        /*01be*/ 	.byte	0x3f
	.zero		1


	//   ....[20]....
        /*01c0*/ 	.word	0x00009570
        /*01c4*/ 	.word	0x00000005
        /*01c8*/ 	.word	0x00000000
        /*01cc*/ 	.short	0x010a
        /*01ce*/ 	.byte	0x3f
	.zero		1


	//   ....[21]....
        /*01d0*/ 	.word	0x00009640
        /*01d4*/ 	.word	0x0000000e
        /*01d8*/ 	.word	0x00000018
        /*01dc*/ 	.short	0x010a
        /*01de*/ 	.byte	0x3f
	.zero		1


	//   ....[22]....
        /*01e0*/ 	.word	0x00009710
        /*01e4*/ 	.word	0x00000007
        /*01e8*/ 	.word	0x00000000
        /*01ec*/ 	.short	0x010a
        /*01ee*/ 	.byte	0x3f
	.zero		1


	//   ....[23]....
        /*01f0*/ 	.word	0x00009760
        /*01f4*/ 	.word	0x00000009
        /*01f8*/ 	.word	0x00000000
        /*01fc*/ 	.short	0x010a
        /*01fe*/ 	.byte	0x3f
	.zero		1


	//----- nvinfo : EIATTR_NUM_MBARRIERS
	.align		4
.L_35:
        /*0200*/ 	.byte	0x03, 0x38
        /*0202*/ 	.short	0x0008


	//----- nvinfo : EIATTR_EXIT_INSTR_OFFSETS
	.align		4
        /*0204*/ 	.byte	0x04, 0x1c
        /*0206*/ 	.short	(.L_37 - .L_36)


	//   ....[0]....
.L_36:
        /*0208*/ 	.word	0x00000640


	//   ....[1]....
        /*020c*/ 	.word	0x00000f00


	//   ....[2]....
        /*0210*/ 	.word	0x00007f20


	//   ....[3]....
        /*0214*/ 	.word	0x00008550


	//   ....[4]....
        /*0218*/ 	.word	0x00009510


	//----- nvinfo : EIATTR_MAX_THREADS
	.align		4
.L_37:
        /*021c*/ 	.byte	0x04, 0x05
        /*021e*/ 	.short	(.L_39 - .L_38)
.L_38:
        /*0220*/ 	.word	0x00000180
        /*0224*/ 	.word	0x00000001
        /*0228*/ 	.word	0x00000001


	//----- nvinfo : EIATTR_CRS_STACK_SIZE
	.align		4
.L_39:
        /*022c*/ 	.byte	0x04, 0x1e
        /*022e*/ 	.short	(.L_41 - .L_40)
.L_40:
        /*0230*/ 	.word	0x00000000


	//----- nvinfo : EIATTR_CBANK_PARAM_SIZE
	.align		4
.L_41:
        /*0234*/ 	.byte	0x03, 0x19
        /*0236*/ 	.short	0x0470


	//----- nvinfo : EIATTR_PARAM_CBANK
	.align		4
        /*0238*/ 	.byte	0x04, 0x0a
        /*023a*/ 	.short	(.L_43 - .L_42)
	.align		4
.L_42:
        /*023c*/ 	.word	index@(.nv.constant0._ZN7cutlass13device_kernelINS_4gemm6kernel13GemmUniversalIN4cute5tupleIJiiiiEEENS1_10collective13CollectiveMmaINS1_34MainloopSm90TmaGmmaWarpSpecializedILi3ENS5_IJNS4_1CILi1EEESB_SB_EEENS1_35KernelTmaWarpSpecializedCooperativeEEENS5_IJNSA_ILi128EEENSA_ILi112EEENSA_ILi256EEEEEEaNS5_IJlSB_lEEEaSJ_NS4_8TiledMMAINS4_8MMA_AtomIJNS4_4SM904GMMA26MMA_64x16x32_S32S8S8_SS_TNEEEENS4_6LayoutINS5_IJNSA_ILi2EEESB_SB_EEENS5_IJSB_NSA_ILi0EEEST_EEEEENS5_IJNS4_10UnderscoreESW_SW_EEEEENS4_13SM90_TMA_LOADENS4_14ComposedLayoutINS4_7SwizzleILi3ELi4ELi3EEENS4_18smem_ptr_flag_bitsILi8EEENSQ_INS5_IJNSA_ILi8EEESF_EEENS5_IJSF_SB_EEEEEEEvNS4_8identityESZ_S19_vS1A_EENS_8epilogue10collective6detail29Sm90TmaWarpSpecializedAdapterINS1D_15DefaultEpilogueIaSJ_SJ_NS1C_6thread17LinearCombinationIaLi1EiiLNS1H_9ScaleType4KindE0ELNS_15FloatRoundStyleE2EaEENS1_15EpilogueDefaultEEEEEvvEEEEvNT_6ParamsE)
        /*0240*/ 	.short	0x0210
        /*0242*/ 	.short	0x0470


	//----- nvinfo : EIATTR_SW_WAR
	.align		4
.L_43:
        /*0244*/ 	.byte	0x04, 0x36
        /*0246*/ 	.short	(.L_45 - .L_44)
.L_44:
        /*0248*/ 	.word	0x00000008
.L_45:


//--------------------- .nv.callgraph             --------------------------
	.section	.nv.callgraph,"",@"SHT_CUDA_CALLGRAPH"
	.align	4
	.sectionentsize	8
	.align		4
        /*0000*/ 	.word	0x00000000
	.align		4
        /*0004*/ 	.word	0xffffffff
	.align		4
        /*0008*/ 	.word	index@(_ZN7cutlass13device_kernelINS_4gemm6kernel13GemmUniversalIN4cute5tupleIJiiiiEEENS1_10collective13CollectiveMmaINS1_34MainloopSm90TmaGmmaWarpSpecializedILi3ENS5_IJNS4_1CILi1EEESB_SB_EEENS1_35KernelTmaWarpSpecializedCooperativeEEENS5_IJNSA_ILi128EEENSA_ILi112EEENSA_ILi256EEEEEEaNS5_IJlSB_lEEEaSJ_NS4_8TiledMMAINS4_8MMA_AtomIJNS4_4SM904GMMA26MMA_64x16x32_S32S8S8_SS_TNEEEENS4_6LayoutINS5_IJNSA_ILi2EEESB_SB_EEENS5_IJSB_NSA_ILi0EEEST_EEEEENS5_IJNS4_10UnderscoreESW_SW_EEEEENS4_13SM90_TMA_LOADENS4_14ComposedLayoutINS4_7SwizzleILi3ELi4ELi3EEENS4_18smem_ptr_flag_bitsILi8EEENSQ_INS5_IJNSA_ILi8EEESF_EEENS5_IJSF_SB_EEEEEEEvNS4_8identityESZ_S19_vS1A_EENS_8epilogue10collective6detail29Sm90TmaWarpSpecializedAdapterINS1D_15DefaultEpilogueIaSJ_SJ_NS1C_6thread17LinearCombinationIaLi1EiiLNS1H_9ScaleType4KindE0ELNS_15FloatRoundStyleE2EaEENS1_15EpilogueDefaultEEEEEvvEEEEvNT_6ParamsE)
	.align		4
        /*000c*/ 	.word	index@(__assertfail)
	.align		4
        /*0010*/ 	.word	0x00000000
	.align		4
        /*0014*/ 	.word	0xfffffffe
	.align		4
        /*0018*/ 	.word	0x00000000
	.align		4
        /*001c*/ 	.word	0xfffffffd
	.align		4
        /*0020*/ 	.word	0x00000000
	.align		4
        /*0024*/ 	.word	0xfffffffc


//--------------------- .nv.constant4             --------------------------
	.section	.nv.constant4,"a",@progbits
	.align	8
	.align		8
.nv.constant4:
        /*0000*/ 	.dword	__assertfail
	.align		8
        /*0008*/ 	.dword	__unnamed_1
	.align		8
        /*0010*/ 	.dword	_ZN39_INTERNAL_ded521c2_4_k_cu_ce642347_67284cuda3std3__45__cpo5beginE
	.align		8
        /*0018*/ 	.dword	_ZN39_INTERNAL_ded521c2_4_k_cu_ce642347_67284cuda3std3__45__cpo3endE
	.align		8
        /*0020*/ 	.dword	_ZN39_INTERNAL_ded521c2_4_k_cu_ce642347_67284cuda3std3__45__cpo6cbeginE
	.align		8
        /*0028*/ 	.dword	_ZN39_INTERNAL_ded521c2_4_k_cu_ce642347_67284cuda3std3__45__cpo4cendE
	.align		8
        /*0030*/ 	.dword	_ZN39_INTERNAL_ded521c2_4_k_cu_ce642347_67284cuda3std3__441_GLOBAL__N__ded521c2_4_k_cu_ce642347_67286ignoreE
	.align		8
        /*0038*/ 	.dword	_ZN39_INTERNAL_ded521c2_4_k_cu_ce642347_67284cuda3std3__419piecewise_constructE
	.align		8
        /*0040*/ 	.dword	_ZN39_INTERNAL_ded521c2_4_k_cu_ce642347_67284cuda3std3__48in_placeE
	.align		8
        /*0048*/ 	.dword	_ZN39_INTERNAL_ded521c2_4_k_cu_ce642347_67284cuda3std6ranges3__45__cpo4swapE
	.align		8
        /*0050*/ 	.dword	_ZN39_INTERNAL_ded521c2_4_k_cu_ce642347_67284cuda3std6ranges3__45__cpo9iter_moveE
	.align		8
        /*0058*/ 	.dword	_ZN39_INTERNAL_ded521c2_4_k_cu_ce642347_67284cute7productE
	.align		8
        /*0060*/ 	.dword	_ZN39_INTERNAL_ded521c2_4_k_cu_ce642347_67284cute1_E
	.align		8
        /*0068*/ 	.dword	$str$22
	.align		8
        /*0070*/ 	.dword	$str$23


//--------------------- .text._ZN7cutlass13device_kernelINS_4gemm6kernel13GemmUniversalIN4cute5tupleIJiiiiEEENS1_10collective13CollectiveMmaINS1_34MainloopSm90TmaGmmaWarpSpecializedILi3ENS5_IJNS4_1CILi1EEESB_SB_EEENS1_35KernelTmaWarpSpecializedCooperativeEEENS5_IJNSA_ILi128EEENSA_ILi112EEENSA_ILi256EEEEEEaNS5_IJlSB_lEEEaSJ_NS4_8TiledMMAINS4_8MMA_AtomIJNS4_4SM904GMMA26MMA_64x16x32_S32S8S8_SS_TNEEEENS4_6LayoutINS5_IJNSA_ILi2EEESB_SB_EEENS5_IJSB_NSA_ILi0EEEST_EEEEENS5_IJNS4_10UnderscoreESW_SW_EEEEENS4_13SM90_TMA_LOADENS4_14ComposedLayoutINS4_7SwizzleILi3ELi4ELi3EEENS4_18smem_ptr_flag_bitsILi8EEENSQ_INS5_IJNSA_ILi8EEESF_EEENS5_IJSF_SB_EEEEEEEvNS4_8identityESZ_S19_vS1A_EENS_8epilogue10collective6detail29Sm90TmaWarpSpecializedAdapterINS1D_15DefaultEpilogueIaSJ_SJ_NS1C_6thread17LinearCombinationIaLi1EiiLNS1H_9ScaleType4KindE0ELNS_15FloatRoundStyleE2EaEENS1_15EpilogueDefaultEEEEEvvEEEEvNT_6ParamsE --------------------------
	.section	.text._ZN7cutlass13device_kernelINS_4gemm6kernel13GemmUniversalIN4cute5tupleIJiiiiEEENS1_10collective13CollectiveMmaINS1_34MainloopSm90TmaGmmaWarpSpecializedILi3ENS5_IJNS4_1CILi1EEESB_SB_EEENS1_35KernelTmaWarpSpecializedCooperativeEEENS5_IJNSA_ILi128EEENSA_ILi112EEENSA_ILi256EEEEEEaNS5_IJlSB_lEEEaSJ_NS4_8TiledMMAINS4_8MMA_AtomIJNS4_4SM904GMMA26MMA_64x16x32_S32S8S8_SS_TNEEEENS4_6LayoutINS5_IJNSA_ILi2EEESB_SB_EEENS5_IJSB_NSA_ILi0EEEST_EEEEENS5_IJNS4_10UnderscoreESW_SW_EEEEENS4_13SM90_TMA_LOADENS4_14ComposedLayoutINS4_7SwizzleILi3ELi4ELi3EEENS4_18smem_ptr_flag_bitsILi8EEENSQ_INS5_IJNSA_ILi8EEESF_EEENS5_IJSF_SB_EEEEEEEvNS4_8identityESZ_S19_vS1A_EENS_8epilogue10collective6detail29Sm90TmaWarpSpecializedAdapterINS1D_15DefaultEpilogueIaSJ_SJ_NS1C_6thread17LinearCombinationIaLi1EiiLNS1H_9ScaleType4KindE0ELNS_15FloatRoundStyleE2EaEENS1_15EpilogueDefaultEEEEEvvEEEEvNT_6ParamsE,"ax",@progbits
	.align	128
.text._ZN7cutlass13device_kernelINS_4gemm6kernel13GemmUniversalIN4cute5tupleIJiiiiEEENS1_10collective13CollectiveMmaINS1_34MainloopSm90TmaGmmaWarpSpecializedILi3ENS5_IJNS4_1CILi1EEESB_SB_EEENS1_35KernelTmaWarpSpecializedCooperativeEEENS5_IJNSA_ILi128EEENSA_ILi112EEENSA_ILi256EEEEEEaNS5_IJlSB_lEEEaSJ_NS4_8TiledMMAINS4_8MMA_AtomIJNS4_4SM904GMMA26MMA_64x16x32_S32S8S8_SS_TNEEEENS4_6LayoutINS5_IJNSA_ILi2EEESB_SB_EEENS5_IJSB_NSA_ILi0EEEST_EEEEENS5_IJNS4_10UnderscoreESW_SW_EEEEENS4_13SM90_TMA_LOADENS4_14ComposedLayoutINS4_7SwizzleILi3ELi4ELi3EEENS4_18smem_ptr_flag_bitsILi8EEENSQ_INS5_IJNSA_ILi8EEESF_EEENS5_IJSF_SB_EEEEEEEvNS4_8identityESZ_S19_vS1A_EENS_8epilogue10collective6detail29Sm90TmaWarpSpecializedAdapterINS1D_15DefaultEpilogueIaSJ_SJ_NS1C_6thread17LinearCombinationIaLi1EiiLNS1H_9ScaleType4KindE0ELNS_15FloatRoundStyleE2EaEENS1_15EpilogueDefaultEEEEEvvEEEEvNT_6ParamsE:
        .type           _ZN7cutlass13device_kernelINS_4gemm6kernel13GemmUniversalIN4cute5tupleIJiiiiEEENS1_10collective13CollectiveMmaINS1_34MainloopSm90TmaGmmaWarpSpecializedILi3ENS5_IJNS4_1CILi1EEESB_SB_EEENS1_35KernelTmaWarpSpecializedCooperativeEEENS5_IJNSA_ILi128EEENSA_ILi112EEENSA_ILi256EEEEEEaNS5_IJlSB_lEEEaSJ_NS4_8TiledMMAINS4_8MMA_AtomIJNS4_4SM904GMMA26MMA_64x16x32_S32S8S8_SS_TNEEEENS4_6LayoutINS5_IJNSA_ILi2EEESB_SB_EEENS5_IJSB_NSA_ILi0EEEST_EEEEENS5_IJNS4_10UnderscoreESW_SW_EEEEENS4_13SM90_TMA_LOADENS4_14ComposedLayoutINS4_7SwizzleILi3ELi4ELi3EEENS4_18smem_ptr_flag_bitsILi8EEENSQ_INS5_IJNSA_ILi8EEESF_EEENS5_IJSF_SB_EEEEEEEvNS4_8identityESZ_S19_vS1A_EENS_8epilogue10collective6detail29Sm90TmaWarpSpecializedAdapterINS1D_15DefaultEpilogueIaSJ_SJ_NS1C_6thread17LinearCombinationIaLi1EiiLNS1H_9ScaleType4KindE0ELNS_15FloatRoundStyleE2EaEENS1_15EpilogueDefaultEEEEEvvEEEEvNT_6ParamsE,@function
        .size           _ZN7cutlass13device_kernelINS_4gemm6kernel13GemmUniversalIN4cute5tupleIJiiiiEEENS1_10collective13CollectiveMmaINS1_34MainloopSm90TmaGmmaWarpSpecializedILi3ENS5_IJNS4_1CILi1EEESB_SB_EEENS1_35KernelTmaWarpSpecializedCooperativeEEENS5_IJNSA_ILi128EEENSA_ILi112EEENSA_ILi256EEEEEEaNS5_IJlSB_lEEEaSJ_NS4_8TiledMMAINS4_8MMA_AtomIJNS4_4SM904GMMA26MMA_64x16x32_S32S8S8_SS_TNEEEENS4_6LayoutINS5_IJNSA_ILi2EEESB_SB_EEENS5_IJSB_NSA_ILi0EEEST_EEEEENS5_IJNS4_10UnderscoreESW_SW_EEEEENS4_13SM90_TMA_LOADENS4_14ComposedLayoutINS4_7SwizzleILi3ELi4ELi3EEENS4_18smem_ptr_flag_bitsILi8EEENSQ_INS5_IJNSA_ILi8EEESF_EEENS5_IJSF_SB_EEEEEEEvNS4_8identityESZ_S19_vS1A_EENS_8epilogue10collective6detail29Sm90TmaWarpSpecializedAdapterINS1D_15DefaultEpilogueIaSJ_SJ_NS1C_6thread17LinearCombinationIaLi1EiiLNS1H_9ScaleType4KindE0ELNS_15FloatRoundStyleE2EaEENS1_15EpilogueDefaultEEEEEvvEEEEvNT_6ParamsE,(.L_x_180 - _ZN7cutlass13device_kernelINS_4gemm6kernel13GemmUniversalIN4cute5tupleIJiiiiEEENS1_10collective13CollectiveMmaINS1_34MainloopSm90TmaGmmaWarpSpecializedILi3ENS5_IJNS4_1CILi1EEESB_SB_EEENS1_35KernelTmaWarpSpecializedCooperativeEEENS5_IJNSA_ILi128EEENSA_ILi112EEENSA_ILi256EEEEEEaNS5_IJlSB_lEEEaSJ_NS4_8TiledMMAINS4_8MMA_AtomIJNS4_4SM904GMMA26MMA_64x16x32_S32S8S8_SS_TNEEEENS4_6LayoutINS5_IJNSA_ILi2EEESB_SB_EEENS5_IJSB_NSA_ILi0EEEST_EEEEENS5_IJNS4_10UnderscoreESW_SW_EEEEENS4_13SM90_TMA_LOADENS4_14ComposedLayoutINS4_7SwizzleILi3ELi4ELi3EEENS4_18smem_ptr_flag_bitsILi8EEENSQ_INS5_IJNSA_ILi8EEESF_EEENS5_IJSF_SB_EEEEEEEvNS4_8identityESZ_S19_vS1A_EENS_8epilogue10collective6detail29Sm90TmaWarpSpecializedAdapterINS1D_15DefaultEpilogueIaSJ_SJ_NS1C_6thread17LinearCombinationIaLi1EiiLNS1H_9ScaleType4KindE0ELNS_15FloatRoundStyleE2EaEENS1_15EpilogueDefaultEEEEEvvEEEEvNT_6ParamsE)
        .other          _ZN7cutlass13device_kernelINS_4gemm6kernel13GemmUniversalIN4cute5tupleIJiiiiEEENS1_10collective13CollectiveMmaINS1_34MainloopSm90TmaGmmaWarpSpecializedILi3ENS5_IJNS4_1CILi1EEESB_SB_EEENS1_35KernelTmaWarpSpecializedCooperativeEEENS5_IJNSA_ILi128EEENSA_ILi112EEENSA_ILi256EEEEEEaNS5_IJlSB_lEEEaSJ_NS4_8TiledMMAINS4_8MMA_AtomIJNS4_4SM904GMMA26MMA_64x16x32_S32S8S8_SS_TNEEEENS4_6LayoutINS5_IJNSA_ILi2EEESB_SB_EEENS5_IJSB_NSA_ILi0EEEST_EEEEENS5_IJNS4_10UnderscoreESW_SW_EEEEENS4_13SM90_TMA_LOADENS4_14ComposedLayoutINS4_7SwizzleILi3ELi4ELi3EEENS4_18smem_ptr_flag_bitsILi8EEENSQ_INS5_IJNSA_ILi8EEESF_EEENS5_IJSF_SB_EEEEEEEvNS4_8identityESZ_S19_vS1A_EENS_8epilogue10collective6detail29Sm90TmaWarpSpecializedAdapterINS1D_15DefaultEpilogueIaSJ_SJ_NS1C_6thread17LinearCombinationIaLi1EiiLNS1H_9ScaleType4KindE0ELNS_15FloatRoundStyleE2EaEENS1_15EpilogueDefaultEEEEEvvEEEEvNT_6ParamsE,@"STO_CUDA_ENTRY STV_DEFAULT"
_ZN7cutlass13device_kernelINS_4gemm6kernel13GemmUniversalIN4cute5tupleIJiiiiEEENS1_10collective13CollectiveMmaINS1_34MainloopSm90TmaGmmaWarpSpecializedILi3ENS5_IJNS4_1CILi1EEESB_SB_EEENS1_35KernelTmaWarpSpecializedCooperativeEEENS5_IJNSA_ILi128EEENSA_ILi112EEENSA_ILi256EEEEEEaNS5_IJlSB_lEEEaSJ_NS4_8TiledMMAINS4_8MMA_AtomIJNS4_4SM904GMMA26MMA_64x16x32_S32S8S8_SS_TNEEEENS4_6LayoutINS5_IJNSA_ILi2EEESB_SB_EEENS5_IJSB_NSA_ILi0EEEST_EEEEENS5_IJNS4_10UnderscoreESW_SW_EEEEENS4_13SM90_TMA_LOADENS4_14ComposedLayoutINS4_7SwizzleILi3ELi4ELi3EEENS4_18smem_ptr_flag_bitsILi8EEENSQ_INS5_IJNSA_ILi8EEESF_EEENS5_IJSF_SB_EEEEEEEvNS4_8identityESZ_S19_vS1A_EENS_8epilogue10collective6detail29Sm90TmaWarpSpecializedAdapterINS1D_15DefaultEpilogueIaSJ_SJ_NS1C_6thread17LinearCombinationIaLi1EiiLNS1H_9ScaleType4KindE0ELNS_15FloatRoundStyleE2EaEENS1_15EpilogueDefaultEEEEEvvEEEEvNT_6ParamsE:
[----:B------:R-:W0:Y:S01]  /*0000*/  LDC R1, c[0x0][0x28] ;  /* 0x00000a00ff017b82 */ /* 0x000e220000000800 */
[----:B------:R-:W1:Y:S01]  /*0010*/  S2R R3, SR_TID.X ;  /* 0x0000000000037919 */ /* 0x000e620000002100 */
[----:B------:R-:W-:Y:S01]  /*0020*/  ELECT P0, URZ, PT ;  /* 0x00000000003f782f */ /* 0x000fe20003800000 */
[----:B------:R-:W-:Y:S01]  /*0030*/  BSSY B0, `(.L_x_0) ;  /* 0x000000f000007945 */ /* 0x000fe20003800000 */
[--C-:B-1----:R-:W-:Y:S02]  /*0040*/  SHF.R.U32.HI R0, RZ, 0x5, R3.reuse ;  /* 0x00000005ff007819 */ /* 0x102fe40000011603 */
[----:B------:R-:W-:-:S03]  /*0050*/  SHF.R.U32.HI R14, RZ, 0x7, R3 ;  /* 0x00000007ff0e7819 */ /* 0x000fc60000011603 */
[----:B------:R-:W1:Y:S04]  /*0060*/  SHFL.IDX PT, R4, R0, RZ, 0x1f ;  /* 0x00001fff00047589 */ /* 0x000e6800000e0000 */
[----:B------:R2:W3:Y:S01]  /*0070*/  SHFL.IDX PT, R10, R14, RZ, 0x1f ;  /* 0x00001fff0e0a7589 */ /* 0x0004e200000e0000 */
[----:B-1----:R-:W-:-:S13]  /*0080*/  ISETP.NE.OR P0, PT, R4, RZ, !P0 ;  /* 0x000000ff0400720c */ /* 0x002fda0004705670 */
[----:B0-23--:R-:W-:Y:S05]  /*0090*/  @P0 BRA `(.L_x_1) ;  /* 0x0000000000200947 */ /* 0x00dfea0003800000 */
[----:B------:R-:W-:Y:S02]  /*00a0*/  ULDC.64 UR4, c[0x0][0x198] ;  /* 0x0000660000047ab9 */ /* 0x000fe40000000a00 */
[----:B------:R-:W-:Y:S02]  /*00b0*/  UIADD3 UR6, UP0, UR4, 0xf0, URZ ;  /* 0x000000f004067890 */ /* 0x000fe4000ff1e03f */
[----:B------:R-:W-:Y:S02]  /*00c0*/  UIADD3 UR4, UP1, UR4, 0x1f0, URZ ;  /* 0x000001f004047890 */ /* 0x000fe4000ff3e03f */
[----:B------:R-:W-:Y:S02]  /*00d0*/  UIADD3.X UR7, URZ, UR5, URZ, UP0, !UPT ;  /* 0x000000053f077290 */ /* 0x000fe400087fe43f */
[----:B------:R-:W-:-:S07]  /*00e0*/  UIADD3.X UR5, URZ, UR5, URZ, UP1, !UPT ;  /* 0x000000053f057290 */ /* 0x000fce0008ffe43f */
[----:B------:R0:W-:Y:S02]  /*00f0*/  UTMACCTL.PF [UR6] ;  /* 0x00000000060079b9 */ /* 0x0001e40008040000 */
[----:B------:R0:W-:Y:S02]  /*0100*/  UTMACCTL.PF [UR4] ;  /* 0x00000000040079b9 */ /* 0x0001e40008040000 */
[----:B0-----:R-:W-:Y:S01]  /*0110*/  NOP ;  /* 0x0000000000007918 */ /* 0x001fe20000000000 */
.L_x_1:
[----:B------:R-:W-:Y:S05]  /*0120*/  BSYNC B0 ;  /* 0x0000000000007941 */ /* 0x000fea0003800000 */
.L_x_0:
[----:B------:R-:W0:Y:S02]  /*0130*/  SHFL.IDX PT, R2, R0, RZ, 0x1f ;  /* 0x00001fff00027589 */ /* 0x000e2400000e0000 */
[----:B0-----:R-:W-:-:S13]  /*0140*/  ISETP.NE.AND P0, PT, R2, RZ, PT ;  /* 0x000000ff0200720c */ /* 0x001fda0003f05270 */
[----:B------:R-:W-:Y:S05]  /*0150*/  @P0 BRA `(.L_x_2) ;  /* 0x0000000000500947 */ /* 0x000fea0003800000 */
[----:B------:R-:W0:Y:S01]  /*0160*/  S2UR UR8, SR_CgaCtaId ;  /* 0x00000000000879c3 */ /* 0x000e220000008800 */
[----:B------:R-:W-:Y:S01]  /*0170*/  UMOV UR4, 0x400 ;  /* 0x0000040000047882 */ /* 0x000fe20000000000 */
[----:B------:R-:W-:Y:S01]  /*0180*/  UMOV UR5, 0x1 ;  /* 0x0000000100057882 */ /* 0x000fe20000000000 */
[----:B------:R-:W-:Y:S01]  /*0190*/  UMOV UR6, 0x100 ;  /* 0x0000010000067882 */ /* 0x000fe20000000000 */
[----:B------:R-:W-:Y:S01]  /*01a0*/  ELECT P0, URZ, PT ;  /* 0x00000000003f782f */ /* 0x000fe20003800000 */
[----:B------:R-:W-:-:S04]  /*01b0*/  UIADD3 UR6, -UR6, 0x100000, URZ ;  /* 0x0010000006067890 */ /* 0x000fc8000fffe13f */
[----:B------:R-:W-:Y:S02]  /*01c0*/  USHF.L.U32 UR7, UR6, 0xb, URZ ;  /* 0x0000000b06077899 */ /* 0x000fe4000800063f */
[----:B------:R-:W-:Y:S02]  /*01d0*/  USHF.L.U32 UR6, UR6, 0x1, URZ ;  /* 0x0000000106067899 */ /* 0x000fe4000800063f */
[----:B0-----:R-:W-:Y:S02]  /*01e0*/  ULEA UR8, UR8, UR4, 0x18 ;  /* 0x0000000408087291 */ /* 0x001fe4000f8ec03f */
[----:B------:R-:W-:-:S04]  /*01f0*/  UIADD3 UR4, -UR5, 0x100000, URZ ;  /* 0x0010000005047890 */ /* 0x000fc8000fffe13f */
[----:B------:R-:W-:Y:S02]  /*0200*/  USHF.L.U32 UR5, UR4, 0xb, URZ ;  /* 0x0000000b04057899 */ /* 0x000fe4000800063f */
[----:B------:R-:W-:Y:S01]  /*0210*/  USHF.L.U32 UR4, UR4, 0x1, URZ ;  /* 0x0000000104047899 */ /* 0x000fe2000800063f */
[----:B------:R-:W0:Y:S11]  /*0220*/  FENCE.VIEW.ASYNC.S ;  /* 0x00000000000073c6 */ /* 0x000e360000000000 */
[----:B0-----:R0:W1:Y:S01]  /*0230*/  SYNCS.EXCH.64 URZ, [UR8], UR4 ;  /* 0x00000004083f75b2 */ /* 0x0010620008000100 */
[----:B------:R0:W2:Y:S01]  /*0240*/  SYNCS.EXCH.64 URZ, [UR8+0x18], UR6 ;  /* 0x00001806083f75b2 */ /* 0x0000a20008000100 */
[----:B------:R0:W3:Y:S01]  /*0250*/  SYNCS.EXCH.64 URZ, [UR8+0x8], UR4 ;  /* 0x00000804083f75b2 */ /* 0x0000e20008000100 */
[----:B------:R0:W4:Y:S01]  /*0260*/  SYNCS.EXCH.64 URZ, [UR8+0x20], UR6 ;  /* 0x00002006083f75b2 */ /* 0x0001220008000100 */
[----:B------:R0:W0:Y:S01]  /*0270*/  SYNCS.EXCH.64 URZ, [UR8+0x10], UR4 ;  /* 0x00001004083f75b2 */ /* 0x0000220008000100 */
[----:B------:R0:W0:Y:S01]  /*0280*/  SYNCS.EXCH.64 URZ, [UR8+0x28], UR6 ;  /* 0x00002806083f75b2 */ /* 0x0000220008000100 */
[----:B------:R-:W-:Y:S01]  /*0290*/  NOP ;  /* 0x0000000000007918 */ /* 0x000fe20000000000 */
.L_x_2:
[----:B------:R-:W5:Y:S01]  /*02a0*/  SHFL.IDX PT, R0, R0, RZ, 0x1f ;  /* 0x00001fff00007589 */ /* 0x000f6200000e0000 */
[----:B------:R-:W-:Y:S01]  /*02b0*/  ELECT P0, URZ, PT ;  /* 0x00000000003f782f */ /* 0x000fe20003800000 */
[----:B------:R-:W1:Y:S01]  /*02c0*/  LDC R2, c[0x0][0x65c] ;  /* 0x00019700ff027b82 */ /* 0x000e620000000800 */
[----:B------:R-:W-:Y:S01]  /*02d0*/  SHF.R.S32.HI R7, RZ, 0x1f, R4 ;  /* 0x0000001fff077819 */ /* 0x000fe20000011404 */
[----:B------:R-:W2:Y:S01]  /*02e0*/  S2R R5, SR_CTAID.Y ;  /* 0x0000000000057919 */ /* 0x000ea20000002600 */
[----:B0-----:R-:W-:Y:S01]  /*02f0*/  UMOV UR4, 0x20 ;  /* 0x0000002000047882 */ /* 0x001fe20000000000 */
[----:B------:R-:W-:Y:S01]  /*0300*/  NOP ;  /* 0x0000000000007918 */ /* 0x000fe20000000000 */
[----:B------:R-:W-:Y:S01]  /*0310*/  LEA.HI R7, R7, R4, RZ, 0x2 ;  /* 0x0000000407077211 */ /* 0x000fe200078f10ff */
[----:B------:R-:W0:Y:S01]  /*0320*/  S2R R6, SR_CTAID.X ;  /* 0x0000000000067919 */ /* 0x000e220000002500 */
[----:B------:R-:W-:Y:S01]  /*0330*/  ISETP.NE.AND P2, PT, R10, RZ, PT ;  /* 0x000000ff0a00720c */ /* 0x000fe20003f45270 */
[----:B------:R-:W-:Y:S01]  /*0340*/  NOP ;  /* 0x0000000000007918 */ /* 0x000fe20000000000 */
[----:B------:R-:W-:-:S02]  /*0350*/  LOP3.LUT R7, R7, 0xfffffffc, RZ, 0xc0, !PT ;  /* 0xfffffffc07077812 */ /* 0x000fc400078ec0ff */
[----:B-----5:R-:W-:Y:S02]  /*0360*/  ISETP.NE.OR P0, PT, R0, RZ, !P0 ;  /* 0x000000ff0000720c */ /* 0x020fe40004705670 */
[----:B-1----:R-:W-:-:S04]  /*0370*/  ISETP.NE.AND P3, PT, R2, 0x1, PT ;  /* 0x000000010200780c */ /* 0x002fc80003f65270 */
[----:B------:R-:W-:Y:S01]  /*0380*/  P2R R0, PR, RZ, 0x8 ;  /* 0x00000008ff007803 */ /* 0x000fe20000000000 */
[----:B------:R-:W-:Y:S01]  /*0390*/  IMAD.IADD R0, R4, 0x1, -R7 ;  /* 0x0000000104007824 */ /* 0x000fe200078e0a07 */
[----:B------:R-:W-:Y:S01]  /*03a0*/  LOP3.LUT R4, R3, 0x7f, RZ, 0xc0, !PT ;  /* 0x0000007f03047812 */ /* 0x000fe200078ec0ff */
[----:B------:R-:W-:-:S03]  /*03b0*/  IMAD.MOV.U32 R7, RZ, RZ, RZ ;  /* 0x000000ffff077224 */ /* 0x000fc600078e00ff */
[----:B------:R-:W-:Y:S01]  /*03c0*/  ISETP.NE.AND P1, PT, R0, 0x3, PT ;  /* 0x000000030000780c */ /* 0x000fe20003f25270 */
[----:B------:R-:W-:Y:S01]  /*03d0*/  VOTEU.ALL UP0, P0 ;  /* 0x00000000003f7886 */ /* 0x000fe20000000000 */
[----:B------:R-:W-:Y:S01]  /*03e0*/  VOTEU.ALL UP1, P0 ;  /* 0x00000000003f7886 */ /* 0x000fe20000020000 */
[----:B------:R-:W0:Y:S01]  /*03f0*/  @P3 LDC R17, c[0x0][0x10] ;  /* 0x00000400ff113b82 */ /* 0x000e220000000800 */
[----:B--2---:R-:W-:Y:S02]  /*0400*/  @P3 IMAD.MOV.U32 R8, RZ, RZ, R5 ;  /* 0x000000ffff083224 */ /* 0x004fe400078e0005 */
[----:B------:R-:W-:Y:S01]  /*0410*/  @!UP0 UMOV UR6, 0x400 ;  /* 0x0000040000068882 */ /* 0x000fe20000000000 */
[----:B------:R-:W-:-:S04]  /*0420*/  @!UP0 UIADD3 UR4, -UR4, 0x100000, URZ ;  /* 0x0010000004048890 */ /* 0x000fc8000fffe13f */
[----:B------:R-:W-:Y:S02]  /*0430*/  @!UP0 USHF.L.U32 UR5, UR4, 0xb, URZ ;  /* 0x0000000b04058899 */ /* 0x000fe4000800063f */
[----:B------:R-:W-:Y:S01]  /*0440*/  @!UP0 USHF.L.U32 UR4, UR4, 0x1, URZ ;  /* 0x0000000104048899 */ /* 0x000fe2000800063f */
[----:B------:R-:W-:Y:S01]  /*0450*/  @P3 IMAD.MOV.U32 R9, RZ, RZ, RZ ;  /* 0x000000ffff093224 */ /* 0x000fe200078e00ff */
[----:B------:R-:W1:Y:S08]  /*0460*/  @!UP0 S2UR UR7, SR_CgaCtaId ;  /* 0x00000000000789c3 */ /* 0x000e700000008800 */
[----:B------:R-:W2:Y:S01]  /*0470*/  @!P3 LDC R11, c[0x0][0xc] ;  /* 0x00000300ff0bbb82 */ /* 0x000ea20000000800 */
[----:B0-----:R-:W-:Y:S01]  /*0480*/  @P3 IMAD.WIDE.U32 R16, R6, R17, R8 ;  /* 0x0000001106103225 */ /* 0x001fe200078e0008 */
[----:B-1----:R-:W-:Y:S01]  /*0490*/  @!UP0 ULEA UR8, UR7, UR6, 0x18 ;  /* 0x0000000607088291 */ /* 0x002fe2000f8ec03f */
[----:B------:R-:W-:-:S02]  /*04a0*/  VOTEU.ALL UP0, P0 ;  /* 0x00000000003f7886 */ /* 0x000fc40000000000 */
[----:B------:R-:W-:Y:S01]  /*04b0*/  ULDC UR6, c[0x0][0xc] ;  /* 0x0000030000067ab9 */ /* 0x000fe20000000800 */
[----:B------:R-:W-:Y:S01]  /*04c0*/  ISETP.EQ.OR P0, PT, R0, RZ, !P1 ;  /* 0x000000ff0000720c */ /* 0x000fe20004f02670 */
[----:B------:R-:W-:-:S03]  /*04d0*/  ULDC UR7, c[0x0][0x10] ;  /* 0x0000040000077ab9 */ /* 0x000fc60000000800 */
[C---:B------:R-:W-:Y:S01]  /*04e0*/  ISETP.EQ.AND P0, PT, R10.reuse, RZ, P0 ;  /* 0x000000ff0a00720c */ /* 0x040fe20000702270 */
[----:B------:R-:W-:Y:S02]  /*04f0*/  VIADD R10, R10, 0xffffffff ;  /* 0xffffffff0a0a7836 */ /* 0x000fe40000000000 */
[----:B--2---:R-:W-:Y:S01]  /*0500*/  @!P3 IMAD.WIDE.U32 R8, R11, R5, R6 ;  /* 0x000000050b08b225 */ /* 0x004fe200078e0006 */
[----:B------:R-:W0:Y:S02]  /*0510*/  FENCE.VIEW.ASYNC.S ;  /* 0x00000000000073c6 */ /* 0x000e240000000000 */
[----:B0-----:R-:W3:Y:S01]  /*0520*/  @!UP0 SYNCS.EXCH.64 URZ, [UR8+0x40], UR4 ;  /* 0x00004004083f85b2 */ /* 0x001ee20008000100 */
[----:B------:R-:W-:Y:S01]  /*0530*/  SEL R18, RZ, 0x1, !P0 ;  /* 0x00000001ff127807 */ /* 0x000fe20004000000 */
[----:B------:R-:W-:Y:S01]  /*0540*/  @P3 IMAD.MOV.U32 R11, RZ, RZ, RZ ;  /* 0x000000ffff0b3224 */ /* 0x000fe200078e00ff */
[----:B------:R-:W-:Y:S01]  /*0550*/  ISETP.GE.U32.AND P1, PT, R10, 0x2, PT ;  /* 0x000000020a00780c */ /* 0x000fe20003f26070 */
[----:B------:R-:W-:-:S02]  /*0560*/  @!P3 IMAD.MOV.U32 R16, RZ, RZ, R8 ;  /* 0x000000ffff10b224 */ /* 0x000fc400078e0008 */
[----:B------:R-:W-:Y:S01]  /*0570*/  @P3 IMAD.IADD R17, R17, 0x1, R11 ;  /* 0x0000000111113824 */ /* 0x000fe200078e020b */
[----:B------:R-:W-:Y:S01]  /*0580*/  SEL R18, R18, 0x2, P1 ;  /* 0x0000000212127807 */ /* 0x000fe20000800000 */
[----:B------:R-:W-:Y:S01]  /*0590*/  @!P3 IMAD.MOV.U32 R17, RZ, RZ, R9 ;  /* 0x000000ffff11b224 */ /* 0x000fe200078e0009 */
[----:B------:R0:W3:Y:S01]  /*05a0*/  @!UP1 SYNCS.EXCH.64 URZ, [UR8+0x48], UR4 ;  /* 0x00004804083f95b2 */ /* 0x0000e20008000100 */
[----:B------:R-:W-:Y:S01]  /*05b0*/  NOP ;  /* 0x0000000000007918 */ /* 0x000fe20000000000 */
[----:B0-----:R-:W-:-:S03]  /*05c0*/  UIMAD.WIDE.U32 UR4, UR6, UR7, URZ ;  /* 0x00000007060472a5 */ /* 0x001fc6000f8e003f */
[----:B------:R-:W-:Y:S02]  /*05d0*/  ULDC UR6, c[0x0][0x14] ;  /* 0x0000050000067ab9 */ /* 0x000fe40000000800 */
[----:B------:R-:W-:Y:S02]  /*05e0*/  UIMAD.WIDE.U32 UR38, UR4, UR6, URZ ;  /* 0x00000006042672a5 */ /* 0x000fe4000f8e003f */
[----:B------:R-:W-:-:S04]  /*05f0*/  UIMAD UR40, UR5, UR6, URZ ;  /* 0x00000006052872a4 */ /* 0x000fc8000f8e023f */
[----:B------:R-:W-:Y:S01]  /*0600*/  UIADD3 UR40, UR39, UR40, URZ ;  /* 0x0000002827287290 */ /* 0x000fe2000fffe03f */
[----:B---34-:R-:W-:Y:S06]  /*0610*/  BAR.SYNC.DEFER_BLOCKING 0x0 ;  /* 0x0000000000007b1d */ /* 0x018fec0000010000 */
[----:B------:R-:W-:Y:S05]  /*0620*/  @!P2 BRA `(.L_x_3) ;  /* 0x000000780040a947 */ /* 0x000fea0003800000 */
[----:B------:R-:W-:-:S13]  /*0630*/  ISETP.GT.U32.AND P0, PT, R10, 0x1, PT ;  /* 0x000000010a00780c */ /* 0x000fda0003f04070 */
[----:B------:R-:W-:Y:S05]  /*0640*/  @P0 EXIT ;  /* 0x000000000000094d */ /* 0x000fea0003800000 */
[----:B------:R-:W-:Y:S01]  /*0650*/  ULDC.64 UR4, c[0x0][0x650] ;  /* 0x0001940000047ab9 */ /* 0x000fe20000000a00 */
[----:B------:R-:W-:Y:S01]  /*0660*/  PRMT R0, RZ, 0x7610, R0 ;  /* 0x00007610ff007816 */ /* 0x000fe20000000000 */
[----:B------:R-:W-:Y:S01]  /*0670*/  IMAD.MOV.U32 R89, RZ, RZ, -0x1 ;  /* 0xffffffffff597424 */ /* 0x000fe200078e00ff */
[----:B------:R-:W-:Y:S01]  /*0680*/  ISETP.GE.U32.AND P0, PT, R16, UR4, PT ;  /* 0x0000000410007c0c */ /* 0x000fe2000bf06070 */
[----:B------:R-:W-:Y:S02]  /*0690*/  IMAD.MOV.U32 R90, RZ, RZ, -0x1 ;  /* 0xffffffffff5a7424 */ /* 0x000fe400078e00ff */
[----:B------:R-:W-:Y:S01]  /*06a0*/  IMAD.MOV.U32 R88, RZ, RZ, -0x1 ;  /* 0xffffffffff587424 */ /* 0x000fe200078e00ff */
[----:B------:R-:W-:-:S13]  /*06b0*/  ISETP.GE.U32.AND.EX P0, PT, R17, UR5, PT, P0 ;  /* 0x0000000511007c0c */ /* 0x000fda000bf06100 */
[----:B------:R-:W-:Y:S05]  /*06c0*/  @P0 BRA `(.L_x_4) ;  /* 0x0000000400540947 */ /* 0x000fea0003800000 */
[----:B------:R-:W0:Y:S01]  /*06d0*/  LDC.64 R20, c[0x0][0x628] ;  /* 0x00018a00ff147b82 */ /* 0x000e220000000a00 */
[----:B------:R-:W-:Y:S02]  /*06e0*/  IMAD.MOV.U32 R8, RZ, RZ, R16 ;  /* 0x000000ffff087224 */ /* 0x000fe400078e0010 */
[----:B------:R-:W-:-:S05]  /*06f0*/  IMAD.MOV.U32 R9, RZ, RZ, R17 ;  /* 0x000000ffff097224 */ /* 0x000fca00078e0011 */
[----:B------:R-:W1:Y:S08]  /*0700*/  LDC R0, c[0x0][0x630] ;  /* 0x00018c00ff007b82 */ /* 0x000e700000000800 */
[----:B------:R-:W2:Y:S01]  /*0710*/  LDC.64 R22, c[0x0][0x620] ;  /* 0x00018800ff167b82 */ /* 0x000ea20000000a00 */
[----:B0-----:R-:W-:-:S04]  /*0720*/  ISETP.NE.U32.AND P0, PT, R20, RZ, PT ;  /* 0x000000ff1400720c */ /* 0x001fc80003f05070 */
[----:B------:R-:W-:-:S13]  /*0730*/  ISETP.NE.AND.EX P0, PT, R21, RZ, PT, P0 ;  /* 0x000000ff1500720c */ /* 0x000fda0003f05300 */
[----:B-12---:R-:W-:Y:S05]  /*0740*/  @!P0 BRA `(.L_x_5) ;  /* 0x0000000000288947 */ /* 0x006fea0003800000 */
[----:B------:R-:W0:Y:S02]  /*0750*/  LDC R13, c[0x0][0x634] ;  /* 0x00018d00ff0d7b82 */ /* 0x000e240000000800 */
[----:B0-----:R-:W-:-:S05]  /*0760*/  IADD3 R13, P0, R16, R13, RZ ;  /* 0x0000000d100d7210 */ /* 0x001fca0007f1e0ff */
[----:B------:R-:W-:-:S04]  /*0770*/  IMAD.X R15, RZ, RZ, R17, P0 ;  /* 0x000000ffff0f7224 */ /* 0x000fc800000e0611 */
[----:B------:R-:W-:-:S04]  /*0780*/  IMAD.WIDE.U32 R8, R15, R20, RZ ;  /* 0x000000140f087225 */ /* 0x000fc800078e00ff */
[----:B------:R-:W-:-:S04]  /*0790*/  IMAD.WIDE.U32 R10, P0, R13, R21, R8 ;  /* 0x000000150d0a7225 */ /* 0x000fc80007800008 */
[----:B------:R-:W-:-:S04]  /*07a0*/  IMAD.WIDE.U32 R8, R13, R20, RZ ;  /* 0x000000140d087225 */ /* 0x000fc800078e00ff */
[----:B------:R-:W-:Y:S01]  /*07b0*/  IMAD.X R13, RZ, RZ, RZ, P0 ;  /* 0x000000ffff0d7224 */ /* 0x000fe200000e06ff */
[----:B------:R-:W-:Y:S01]  /*07c0*/  IADD3 RZ, P0, R9, R10, RZ ;  /* 0x0000000a09ff7210 */ /* 0x000fe20007f1e0ff */
[----:B------:R-:W-:-:S04]  /*07d0*/  IMAD.MOV.U32 R12, RZ, RZ, R11 ;  /* 0x000000ffff0c7224 */ /* 0x000fc800078e000b */
[----:B------:R-:W-:-:S08]  /*07e0*/  IMAD.WIDE.U32.X R8, R15, R21, R12, P0 ;  /* 0x000000150f087225 */ /* 0x000fd000000e040c */
.L_x_5:
[-CC-:B------:R-:W-:Y:S01]  /*07f0*/  SHF.R.U64 R88, R8, R0.reuse, R9.reuse ;  /* 0x0000000008587219 */ /* 0x180fe20000001209 */
[----:B------:R-:W0:Y:S01]  /*0800*/  LDC R12, c[0x0][0x618] ;  /* 0x00018600ff0c7b82 */ /* 0x000e220000000800 */
[----:B------:R-:W-:Y:S01]  /*0810*/  SHF.R.U32.HI R7, RZ, R0, R9 ;  /* 0x00000000ff077219 */ /* 0x000fe20000011609 */
[----:B------:R-:W-:Y:S01]  /*0820*/  ULDC UR4, c[0x0][0x150] ;  /* 0x0000540000047ab9 */ /* 0x000fe20000000800 */
[----:B------:R-:W-:Y:S02]  /*0830*/  IADD3 R11, P0, RZ, -R88, RZ ;  /* 0x80000058ff0b7210 */ /* 0x000fe40007f1e0ff */
[----:B------:R-:W-:-:S03]  /*0840*/  I2FP.F32.U32 R0, R6 ;  /* 0x0000000600007245 */ /* 0x000fc60000201000 */
[----:B------:R-:W1:Y:S01]  /*0850*/  LDC.64 R30, c[0x0][0x640] ;  /* 0x00019000ff1e7b82 */ /* 0x000e620000000a00 */
[----:B------:R-:W-:Y:S02]  /*0860*/  IMAD.X R13, RZ, RZ, ~R7, P0 ;  /* 0x000000ffff0d7224 */ /* 0x000fe400000e0e07 */
[----:B------:R-:W-:Y:S01]  /*0870*/  FMUL R0, R0, UR4 ;  /* 0x0000000400007c20 */ /* 0x000fe20008400000 */
[----:B------:R-:W-:Y:S01]  /*0880*/  IMAD.WIDE.U32 R8, R11, R22, R16 ;  /* 0x000000160b087225 */ /* 0x000fe200078e0010 */
[----:B------:R-:W-:-:S03]  /*0890*/  ULDC UR4, c[0x0][0x154] ;  /* 0x0000550000047ab9 */ /* 0x000fc60000000800 */
[----:B------:R-:W-:Y:S01]  /*08a0*/  IMAD R10, R13, R22, RZ ;  /* 0x000000160d0a7224 */ /* 0x000fe200078e02ff */
[----:B------:R-:W2:Y:S01]  /*08b0*/  LDC R7, c[0x0][0x144] ;  /* 0x00005100ff077b82 */ /* 0x000ea20000000800 */
[----:B------:R-:W3:Y:S02]  /*08c0*/  F2I.U32.TRUNC.NTZ R0, R0 ;  /* 0x0000000000007305 */ /* 0x000ee4000020f000 */
[----:B------:R-:W-:-:S04]  /*08d0*/  IMAD R11, R11, R23, R10 ;  /* 0x000000170b0b7224 */ /* 0x000fc800078e020a */
[----:B------:R-:W-:Y:S01]  /*08e0*/  IMAD.IADD R9, R9, 0x1, R11 ;  /* 0x0000000109097824 */ /* 0x000fe200078e020b */
[----:B------:R-:W4:Y:S01]  /*08f0*/  LDC R24, c[0x0][0x608] ;  /* 0x00018200ff187b82 */ /* 0x000f220000000800 */
[----:B------:R-:W-:-:S03]  /*0900*/  IMAD.MOV.U32 R11, RZ, RZ, -0x1 ;  /* 0xffffffffff0b7424 */ /* 0x000fc600078e00ff */
[-CC-:B0-----:R-:W-:Y:S02]  /*0910*/  SHF.R.U64 R22, R8, R12.reuse, R9.reuse ;  /* 0x0000000c08167219 */ /* 0x181fe40000001209 */
[----:B------:R-:W-:Y:S02]  /*0920*/  I2FP.F32.U32 R8, R5 ;  /* 0x0000000500087245 */ /* 0x000fe40000201000 */
[----:B------:R-:W0:Y:S01]  /*0930*/  LDC R28, c[0x0][0x658] ;  /* 0x00019600ff1c7b82 */ /* 0x000e220000000800 */
[----:B-1----:R-:W-:Y:S01]  /*0940*/  ISETP.NE.U32.AND P0, PT, R30, RZ, PT ;  /* 0x000000ff1e00720c */ /* 0x002fe20003f05070 */
[----:B---3--:R-:W-:Y:S02]  /*0950*/  IMAD.MOV R10, RZ, RZ, -R0 ;  /* 0x000000ffff0a7224 */ /* 0x008fe400078e0a00 */
[----:B------:R-:W-:Y:S01]  /*0960*/  FMUL R8, R8, UR4 ;  /* 0x0000000408087c20 */ /* 0x000fe20008400000 */
[----:B------:R-:W-:Y:S02]  /*0970*/  SHF.R.U32.HI R9, RZ, R12, R9 ;  /* 0x0000000cff097219 */ /* 0x000fe40000011609 */
[----:B------:R-:W-:Y:S01]  /*0980*/  ISETP.NE.AND.EX P0, PT, R31, RZ, PT, P0 ;  /* 0x000000ff1f00720c */ /* 0x000fe20003f05300 */
[----:B------:R1:W3:Y:S01]  /*0990*/  F2I.U32.TRUNC.NTZ R15, R8 ;  /* 0x00000008000f7305 */ /* 0x0002e2000020f000 */
[----:B------:R-:W1:Y:S01]  /*09a0*/  LDC R20, c[0x0][0x148] ;  /* 0x00005200ff147b82 */ /* 0x000e620000000800 */
[----:B--2---:R-:W-:-:S07]  /*09b0*/  IMAD R0, R7, R10, R6 ;  /* 0x0000000a07007224 */ /* 0x004fce00078e0206 */
[----:B------:R-:W2:Y:S01]  /*09c0*/  LDC R26, c[0x0][0x600] ;  /* 0x00018000ff1a7b82 */ /* 0x000ea20000000800 */
[-CC-:B----4-:R-:W-:Y:S02]  /*09d0*/  SHF.R.U64 R32, R22, R24.reuse, R9.reuse ;  /* 0x0000001816207219 */ /* 0x190fe40000001209 */
[----:B------:R-:W-:Y:S01]  /*09e0*/  SHF.R.U32.HI R7, RZ, R24, R9 ;  /* 0x00000018ff077219 */ /* 0x000fe20000011609 */
[----:B------:R-:W-:-:S04]  /*09f0*/  IMAD.MOV.U32 R9, RZ, RZ, 0x1 ;  /* 0x00000001ff097424 */ /* 0x000fc800078e00ff */
[----:B------:R-:W4:Y:S01]  /*0a00*/  LDC R21, c[0x0][0x648] ;  /* 0x00019200ff157b82 */ /* 0x000f220000000800 */
[-C--:B0-----:R-:W-:Y:S02]  /*0a10*/  SHF.L.U32 R6, R11, R28.reuse, RZ ;  /* 0x0000001c0b067219 */ /* 0x081fe400000006ff */
[--C-:B------:R-:W-:Y:S02]  /*0a20*/  SHF.R.U64 R24, R32, R28, R7.reuse ;  /* 0x0000001c20187219 */ /* 0x100fe40000001207 */
[----:B------:R-:W-:Y:S02]  /*0a30*/  LOP3.LUT R13, RZ, R6, RZ, 0x33, !PT ;  /* 0x00000006ff0d7212 */ /* 0x000fe400078e33ff */
[-C--:B------:R-:W-:Y:S01]  /*0a40*/  SHF.R.U32.HI R7, RZ, R28.reuse, R7 ;  /* 0x0000001cff077219 */ /* 0x080fe20000011607 */
[----:B------:R-:W0:Y:S01]  /*0a50*/  LDC R23, c[0x0][0x638] ;  /* 0x00018e00ff177b82 */ /* 0x000e220000000800 */
[----:B------:R-:W-:Y:S01]  /*0a60*/  SHF.L.U32 R12, R9, R28, RZ ;  /* 0x0000001c090c7219 */ /* 0x000fe200000006ff */
[----:B------:R-:W-:-:S06]  /*0a70*/  IMAD.MOV.U32 R6, RZ, RZ, R24 ;  /* 0x000000ffff067224 */ /* 0x000fcc00078e0018 */
[----:B------:R-:W0:Y:S01]  /*0a80*/  LDC R89, c[0x0][0x610] ;  /* 0x00018400ff597b82 */ /* 0x000e220000000800 */
[----:B-1-3--:R-:W-:Y:S05]  /*0a90*/  @!P0 BRA `(.L_x_6) ;  /* 0x0000000000288947 */ /* 0x00afea0003800000 */
[----:B------:R-:W1:Y:S02]  /*0aa0*/  LDC R11, c[0x0][0x64c] ;  /* 0x00019300ff0b7b82 */ /* 0x000e640000000800 */
[----:B-1----:R-:W-:-:S05]  /*0ab0*/  IADD3 R11, P0, R24, R11, RZ ;  /* 0x0000000b180b7210 */ /* 0x002fca0007f1e0ff */
        /* <DEDUP_REMOVED lines=8> */
.L_x_6:
[----:B----4-:R-:W-:Y:S01]  /*0b40*/  SHF.R.U64 R6, R6, R21, R7 ;  /* 0x0000001506067219 */ /* 0x010fe20000001207 */
[----:B--2---:R-:W-:Y:S01]  /*0b50*/  VIADD R7, R26, 0xffffffff ;  /* 0xffffffff1a077836 */ /* 0x004fe20000000000 */
[----:B------:R-:W-:Y:S01]  /*0b60*/  LOP3.LUT R13, R32, R13, RZ, 0xc0, !PT ;  /* 0x0000000d200d7212 */ /* 0x000fe200078ec0ff */
[----:B------:R-:W-:Y:S02]  /*0b70*/  IMAD.MOV R15, RZ, RZ, -R15 ;  /* 0x000000ffff0f7224 */ /* 0x000fe400078e0a0f */
[----:B------:R-:W-:Y:S02]  /*0b80*/  IMAD.MOV R8, RZ, RZ, -R6 ;  /* 0x000000ffff087224 */ /* 0x000fe400078e0a06 */
[----:B------:R-:W-:Y:S01]  /*0b90*/  IMAD R13, R12, R6, R13 ;  /* 0x000000060c0d7224 */ /* 0x000fe200078e020d */
[----:B------:R-:W-:Y:S01]  /*0ba0*/  LOP3.LUT R6, R22, R7, RZ, 0xc0, !PT ;  /* 0x0000000716067212 */ /* 0x000fe200078ec0ff */
[----:B------:R-:W-:Y:S02]  /*0bb0*/  @P3 IMAD R0, R20, R15, R5 ;  /* 0x0000000f14003224 */ /* 0x000fe400078e0205 */
[----:B0-----:R-:W-:-:S02]  /*0bc0*/  IMAD R5, R8, R23, R24 ;  /* 0x0000001708057224 */ /* 0x001fc400078e0218 */
[----:B------:R-:W-:Y:S02]  /*0bd0*/  IMAD R89, R13, R89, R0 ;  /* 0x000000590d597224 */ /* 0x000fe400078e0200 */
[----:B------:R-:W-:Y:S02]  /*0be0*/  IMAD R6, R5, R26, R6 ;  /* 0x0000001a05067224 */ /* 0x000fe400078e0206 */
[----:B------:R-:W-:-:S03]  /*0bf0*/  IMAD.MOV.U32 R0, RZ, RZ, 0x1 ;  /* 0x00000001ff007424 */ /* 0x000fc600078e00ff */
[----:B------:R-:W-:Y:S02]  /*0c00*/  SEL R90, R6, R89, !P3 ;  /* 0x00000059065a7207 */ /* 0x000fe40005800000 */
[----:B------:R-:W-:-:S07]  /*0c10*/  SEL R89, R89, R6, !P3 ;  /* 0x0000000659597207 */ /* 0x000fce0005800000 */
.L_x_4:
[----:B------:R-:W-:-:S08]  /*0c20*/  NOP ;  /* 0x0000000000007918 */ /* 0x000fd00000000000 */
[----:B------:R-:W0:Y:S02]  /*0c30*/  USETMAXREG.TRY_ALLOC.CTAPOOL UP0, 0xe8 ;  /* 0x000000e8000079c8 */ /* 0x000e240008000600 */
[----:B0-----:R-:W-:-:S13]  /*0c40*/  PLOP3.LUT P0, PT, PT, PT, UP0, 0x80, 0x0 ;  /* 0x000000000000781c */ /* 0x001fda0003f0f008 */
[----:B------:R-:W-:Y:S05]  /*0c50*/  @!P0 BRA `(.L_x_4) ;  /* 0xfffffffc00f08947 */ /* 0x000fea000383ffff */
[----:B------:R-:W-:Y:S01]  /*0c60*/  ULDC.64 UR4, c[0x0][0x598] ;  /* 0x0001660000047ab9 */ /* 0x000fe20000000a00 */
[----:B------:R-:W-:Y:S01]  /*0c70*/  ULDC.64 UR44, c[0x0][0x208] ;  /* 0x00008200002c7ab9 */ /* 0x000fe20000000a00 */
[----:B------:R-:W-:-:S04]  /*0c80*/  ISETP.NE.U32.AND P0, PT, RZ, UR4, PT ;  /* 0x00000004ff007c0c */ /* 0x000fc8000bf05070 */
[----:B------:R-:W-:-:S13]  /*0c90*/  ISETP.NE.AND.EX P0, PT, RZ, UR5, PT, P0 ;  /* 0x00000005ff007c0c */ /* 0x000fda000bf05300 */
[----:B------:R-:W-:Y:S05]  /*0ca0*/  @!P0 BRA `(.L_x_7) ;  /* 0x00000000001c8947 */ /* 0x000fea0003800000 */
[----:B------:R-:W0:Y:S02]  /*0cb0*/  LDC.64 R6, c[0x0][0x598] ;  /* 0x00016600ff067b82 */ /* 0x000e240000000a00 */
[----:B0-----:R-:W2:Y:S02]  /*0cc0*/  LDG.E.64 R6, desc[UR44][R6.64] ;  /* 0x0000002c06067981 */ /* 0x001ea4000c1e1b00 */
[----:B--2---:R-:W-:-:S04]  /*0cd0*/  ISETP.NE.U32.AND P0, PT, R6, RZ, PT ;  /* 0x000000ff0600720c */ /* 0x004fc80003f05070 */
[----:B------:R-:W-:-:S13]  /*0ce0*/  ISETP.NE.AND.EX P0, PT, R7, RZ, PT, P0 ;  /* 0x000000ff0700720c */ /* 0x000fda0003f05300 */
[----:B------:R-:W-:Y:S05]  /*0cf0*/  @!P0 BRA `(.L_x_7) ;  /* 0x0000000000088947 */ /* 0x000fea0003800000 */
[----:B------:R0:W5:Y:S01]  /*0d00*/  LD.E R19, desc[UR44][R6.64] ;  /* 0x0000002c06137980 */ /* 0x000162000c101900 */
[----:B------:R-:W-:Y:S05]  /*0d10*/  BRA `(.L_x_8) ;  /* 0x0000000000247947 */ /* 0x000fea0003800000 */
.L_x_7:
[----:B------:R-:W-:Y:S02]  /*0d20*/  ULDC.64 UR4, c[0x0][0x588] ;  /* 0x0001620000047ab9 */ /* 0x000fe40000000a00 */
[----:B------:R-:W-:-:S04]  /*0d30*/  ISETP.NE.U32.AND P0, PT, RZ, UR4, PT ;  /* 0x00000004ff007c0c */ /* 0x000fc8000bf05070 */
[----:B------:R-:W-:-:S13]  /*0d40*/  ISETP.NE.AND.EX P0, PT, RZ, UR5, PT, P0 ;  /* 0x00000005ff007c0c */ /* 0x000fda000bf05300 */
[----:B------:R-:W-:Y:S05]  /*0d50*/  @!P0 BRA `(.L_x_9) ;  /* 0x00000000000c8947 */ /* 0x000fea0003800000 */
[----:B------:R-:W0:Y:S02]  /*0d60*/  LDC.64 R6, c[0x0][0x588] ;  /* 0x00016200ff067b82 */ /* 0x000e240000000a00 */
[----:B0-----:R1:W5:Y:S01]  /*0d70*/  LDG.E R19, desc[UR44][R6.64] ;  /* 0x0000002c06137981 */ /* 0x001362000c1e1900 */
[----:B------:R-:W-:Y:S05]  /*0d80*/  BRA `(.L_x_8) ;  /* 0x0000000000087947 */ /* 0x000fea0003800000 */
.L_x_9:
[----:B------:R-:W-:Y:S02]  /*0d90*/  ULDC UR4, c[0x0][0x580] ;  /* 0x0001600000047ab9 */ /* 0x000fe40000000800 */
[----:B------:R-:W-:-:S07]  /*0da0*/  IMAD.U32 R19, RZ, RZ, UR4 ;  /* 0x00000004ff137e24 */ /* 0x000fce000f8e00ff */
.L_x_8:
[----:B------:R-:W-:Y:S02]  /*0db0*/  ULDC.64 UR4, c[0x0][0x5a0] ;  /* 0x0001680000047ab9 */ /* 0x000fe40000000a00 */
[----:B------:R-:W-:-:S04]  /*0dc0*/  ISETP.NE.U32.AND P0, PT, RZ, UR4, PT ;  /* 0x00000004ff007c0c */ /* 0x000fc8000bf05070 */
[----:B------:R-:W-:-:S13]  /*0dd0*/  ISETP.NE.AND.EX P0, PT, RZ, UR5, PT, P0 ;  /* 0x00000005ff007c0c */ /* 0x000fda000bf05300 */
[----:B------:R-:W-:Y:S05]  /*0de0*/  @!P0 BRA `(.L_x_10) ;  /* 0x00000000001c8947 */ /* 0x000fea0003800000 */
[----:B01----:R-:W0:Y:S02]  /*0df0*/  LDC.64 R6, c[0x0][0x5a0] ;  /* 0x00016800ff067b82 */ /* 0x003e240000000a00 */
[----:B0-----:R-:W2:Y:S02]  /*0e00*/  LDG.E.64 R6, desc[UR44][R6.64] ;  /* 0x0000002c06067981 */ /* 0x001ea4000c1e1b00 */
[----:B--2---:R-:W-:-:S04]  /*0e10*/  ISETP.NE.U32.AND P0, PT, R6, RZ, PT ;  /* 0x000000ff0600720c */ /* 0x004fc80003f05070 */
[----:B------:R-:W-:-:S13]  /*0e20*/  ISETP.NE.AND.EX P0, PT, R7, RZ, PT, P0 ;  /* 0x000000ff0700720c */ /* 0x000fda0003f05300 */
[----:B------:R-:W-:Y:S05]  /*0e30*/  @!P0 BRA `(.L_x_10) ;  /* 0x0000000000088947 */ /* 0x000fea0003800000 */
[----:B------:R0:W5:Y:S01]  /*0e40*/  LD.E R80, desc[UR44][R6.64] ;  /* 0x0000002c06507980 */ /* 0x000162000c101900 */
[----:B------:R-:W-:Y:S05]  /*0e50*/  BRA `(.L_x_11) ;  /* 0x0000000000247947 */ /* 0x000fea0003800000 */
.L_x_10:
[----:B------:R-:W-:Y:S02]  /*0e60*/  ULDC.64 UR4, c[0x0][0x590] ;  /* 0x0001640000047ab9 */ /* 0x000fe40000000a00 */
[----:B------:R-:W-:-:S04]  /*0e70*/  ISETP.NE.U32.AND P0, PT, RZ, UR4, PT ;  /* 0x00000004ff007c0c */ /* 0x000fc8000bf05070 */
[----:B------:R-:W-:-:S13]  /*0e80*/  ISETP.NE.AND.EX P0, PT, RZ, UR5, PT, P0 ;  /* 0x00000005ff007c0c */ /* 0x000fda000bf05300 */
[----:B------:R-:W-:Y:S05]  /*0e90*/  @!P0 BRA `(.L_x_12) ;  /* 0x00000000000c8947 */ /* 0x000fea0003800000 */
[----:B------:R-:W2:Y:S02]  /*0ea0*/  LDC.64 R80, c[0x0][0x590] ;  /* 0x00016400ff507b82 */ /* 0x000ea40000000a00 */
[----:B--2---:R2:W5:Y:S01]  /*0eb0*/  LDG.E R80, desc[UR44][R80.64] ;  /* 0x0000002c50507981 */ /* 0x004562000c1e1900 */
[----:B------:R-:W-:Y:S05]  /*0ec0*/  BRA `(.L_x_11) ;  /* 0x0000000000087947 */ /* 0x000fea0003800000 */
.L_x_12:
[----:B------:R-:W-:Y:S02]  /*0ed0*/  ULDC UR4, c[0x0][0x584] ;  /* 0x0001610000047ab9 */ /* 0x000fe40000000800 */
[----:B------:R-:W-:-:S07]  /*0ee0*/  IMAD.U32 R80, RZ, RZ, UR4 ;  /* 0x00000004ff507e24 */ /* 0x000fce000f8e00ff */
.L_x_11:
[----:B------:R-:W-:-:S13]  /*0ef0*/  LOP3.LUT P0, RZ, R0, 0xff, RZ, 0xc0, !PT ;  /* 0x000000ff00ff7812 */ /* 0x000fda000780c0ff */
[----:B------:R-:W-:Y:S05]  /*0f00*/  @!P0 EXIT ;  /* 0x000000000000894d */ /* 0x000fea0003800000 */
[----:B------:R-:W3:Y:S01]  /*0f10*/  LDC R82, c[0x0][0x658] ;  /* 0x00019600ff527b82 */ /* 0x000ee20000000800 */
[----:B------:R-:W-:Y:S01]  /*0f20*/  ULDC.64 UR6, c[0x0][0x288] ;  /* 0x0000a20000067ab9 */ /* 0x000fe20000000a00 */
[----:B------:R-:W-:Y:S01]  /*0f30*/  LOP3.LUT R14, R14, 0x1, RZ, 0xc0, !PT ;  /* 0x000000010e0e7812 */ /* 0x000fe200078ec0ff */
[----:B------:R-:W-:Y:S01]  /*0f40*/  UIADD3 UR4, UR7, 0xff, URZ ;  /* 0x000000ff07047890 */ /* 0x000fe2000fffe03f */
[----:B------:R-:W-:Y:S01]  /*0f50*/  SHF.R.U32.HI R0, RZ, 0x2, R3 ;  /* 0x00000002ff007819 */ /* 0x000fe20000011603 */
[----:B01----:R-:W-:Y:S01]  /*0f60*/  IMAD.MOV.U32 R7, RZ, RZ, -0x1 ;  /* 0xffffffffff077424 */ /* 0x003fe200078e00ff */
[----:B------:R-:W-:Y:S01]  /*0f70*/  SHF.R.U32.HI R4, RZ, 0x1, R4 ;  /* 0x00000001ff047819 */ /* 0x000fe20000011604 */
[----:B------:R-:W-:Y:S01]  /*0f80*/  USHF.R.S32.HI UR5, URZ, 0x1f, UR4 ;  /* 0x0000001f3f057899 */ /* 0x000fe20008011404 */
[----:B------:R-:W-:Y:S01]  /*0f90*/  IMAD.SHL.U32 R5, R14, 0x40, RZ ;  /* 0x000000400e057824 */ /* 0x000fe200078e00ff */
[----:B------:R-:W-:Y:S01]  /*0fa0*/  LOP3.LUT R0, R0, 0x7, RZ, 0xc0, !PT ;  /* 0x0000000700007812 */ /* 0x000fe200078ec0ff */
[----:B------:R-:W-:Y:S01]  /*0fb0*/  IMAD.MOV.U32 R9, RZ, RZ, 0x1 ;  /* 0x00000001ff097424 */ /* 0x000fe200078e00ff */
[----:B------:R-:W-:Y:S01]  /*0fc0*/  ULEA.HI UR5, UR5, UR4, URZ, 0x8 ;  /* 0x0000000405057291 */ /* 0x000fe2000f8f403f */
[----:B------:R-:W-:Y:S01]  /*0fd0*/  LOP3.LUT R23, R4, 0x30, RZ, 0xc0, !PT ;  /* 0x0000003004177812 */ /* 0x000fe200078ec0ff */
[----:B------:R-:W-:Y:S01]  /*0fe0*/  IMAD.U32 R6, RZ, RZ, UR6 ;  /* 0x00000006ff067e24 */ /* 0x000fe2000f8e00ff */
[--C-:B------:R-:W-:Y:S01]  /*0ff0*/  LOP3.LUT R22, R5, 0x40, R0.reuse, 0xe2, !PT ;  /* 0x0000004005167812 */ /* 0x100fe200078ee200 */
[----:B------:R-:W-:Y:S01]  /*1000*/  USHF.R.S32.HI UR41, URZ, 0x8, UR5 ;  /* 0x000000083f297899 */ /* 0x000fe20008011405 */
[-C--:B------:R-:W-:Y:S01]  /*1010*/  IADD3 R5, RZ, -R23.reuse, -R0 ;  /* 0x80000017ff057210 */ /* 0x080fe20007ffe800 */
[----:B------:R-:W-:Y:S01]  /*1020*/  ULDC UR4, c[0x0][0x284] ;  /* 0x0000a10000047ab9 */ /* 0x000fe20000000800 */
[C---:B--2---:R-:W-:Y:S01]  /*1030*/  LOP3.LUT R81, R3.reuse, 0x3, RZ, 0xc0, !PT ;  /* 0x0000000303517812 */ /* 0x044fe200078ec0ff */
[----:B------:R-:W-:Y:S01]  /*1040*/  UISETP.LT.AND UP0, UPT, UR41, 0x1, UPT ;  /* 0x000000012900788c */ /* 0x000fe2000bf01270 */
[----:B------:R-:W-:Y:S01]  /*1050*/  LOP3.LUT R84, R3, 0x80, RZ, 0xc0, !PT ;  /* 0x0000008003547812 */ /* 0x000fe200078ec0ff */
[----:B------:R-:W-:Y:S01]  /*1060*/  IMAD R5, R14, -0x40, R5 ;  /* 0xffffffc00e057824 */ /* 0x000fe200078e0205 */
[----:B------:R-:W-:Y:S01]  /*1070*/  LOP3.LUT R22, R22, R23, RZ, 0xfc, !PT ;  /* 0x0000001716167212 */ /* 0x000fe200078efcff */
[----:B------:R-:W-:Y:S01]  /*1080*/  USEL UR42, UR41, 0x1, UP0 ;  /* 0x00000001292a7887 */ /* 0x000fe20008000000 */
[-C--:B---3--:R-:W-:Y:S01]  /*1090*/  SHF.L.U32 R7, R7, R82.reuse, RZ ;  /* 0x0000005207077219 */ /* 0x088fe200000006ff */
[----:B------:R-:W-:Y:S01]  /*10a0*/  IMAD R81, R81, -0x2, R6 ;  /* 0xfffffffe51517824 */ /* 0x000fe200078e0206 */
[----:B------:R-:W-:Y:S01]  /*10b0*/  SHF.L.U32 R82, R9, R82, RZ ;  /* 0x0000005209527219 */ /* 0x000fe200000006ff */
[----:B------:R-:W-:Y:S01]  /*10c0*/  IMAD.SHL.U32 R83, R3, 0x2, RZ ;  /* 0x0000000203537824 */ /* 0x000fe200078e00ff */
[----:B------:R-:W-:Y:S01]  /*10d0*/  SHF.R.U32.HI R84, RZ, 0x7, R84 ;  /* 0x00000007ff547819 */ /* 0x000fe20000011654 */
[----:B------:R-:W-:Y:S01]  /*10e0*/  VIADD R86, R5, UR4 ;  /* 0x0000000405567c36 */ /* 0x000fe20008000000 */
[----:B------:R-:W-:Y:S01]  /*10f0*/  LOP3.LUT R85, RZ, R7, RZ, 0x33, !PT ;  /* 0x00000007ff557212 */ /* 0x000fe200078e33ff */
[----:B------:R-:W-:Y:S01]  /*1100*/  IMAD.MOV.U32 R23, RZ, RZ, RZ ;  /* 0x000000ffff177224 */ /* 0x000fe200078e00ff */
[----:B------:R-:W-:Y:S01]  /*1110*/  UIADD3 UR42, UR41, -UR42, URZ ;  /* 0x8000002a292a7290 */ /* 0x000fe2000fffe03f */
[----:B------:R-:W-:Y:S01]  /*1120*/  UMOV UR36, URZ ;  /* 0x0000003f00247c82 */ /* 0x000fe20008000000 */
[----:B------:R-:W-:-:S10]  /*1130*/  UMOV UR37, URZ ;  /* 0x0000003f00257c82 */ /* 0x000fd40008000000 */
.L_x_146:
[----:B0-----:R-:W0:Y:S01]  /*1140*/  SHFL.IDX PT, R0, R84, RZ, 0x1f ;  /* 0x00001fff54007589 */ /* 0x001e2200000e0000 */
[----:B-1----:R-:W1:Y:S01]  /*1150*/  S2UR UR7, SR_CgaCtaId ;  /* 0x00000000000779c3 */ /* 0x002e620000008800 */
[----:B------:R-:W-:Y:S01]  /*1160*/  UMOV UR6, 0x400 ;  /* 0x0000040000067882 */ /* 0x000fe20000000000 */
[----:B0-----:R-:W-:Y:S01]  /*1170*/  R2UR UR4, R0 ;  /* 0x00000000000472ca */ /* 0x001fe200000e0000 */
[----:B-1----:R-:W-:-:S12]  /*1180*/  ULEA UR6, UR7, UR6, 0x18 ;  /* 0x0000000607067291 */ /* 0x002fd8000f8ec03f */
[----:B------:R-:W-:-:S04]  /*1190*/  ULEA.HI UR5, UR4, UR4, URZ, 0x1 ;  /* 0x0000000404057291 */ /* 0x000fc8000f8f083f */
[----:B------:R-:W-:-:S04]  /*11a0*/  ULOP3.LUT UR5, UR5, 0x7fffe, URZ, 0xc0, !UPT ;  /* 0x0007fffe05057892 */ /* 0x000fc8000f8ec03f */
[----:B------:R-:W-:-:S03]  /*11b0*/  UIADD3 UR5, UR4, -UR5, URZ ;  /* 0x8000000504057290 */ /* 0x000fc6000fffe03f */
[----:B------:R-:W-:Y:S01]  /*11c0*/  ULDC UR4, c[0x0][0x28c] ;  /* 0x0000a30000047ab9 */ /* 0x000fe20000000800 */
[----:B------:R-:W-:Y:S01]  /*11d0*/  ULEA UR5, UR5, UR6, 0xd ;  /* 0x0000000605057291 */ /* 0x000fe2000f8e683f */
[----:B------:R-:W-:-:S03]  /*11e0*/  ISETP.LT.AND P0, PT, RZ, UR4, PT ;  /* 0x00000004ff007c0c */ /* 0x000fc6000bf01270 */
[----:B------:R-:W-:-:S04]  /*11f0*/  UIADD3 UR5, UR5, 0x100, URZ ;  /* 0x0000010005057890 */ /* 0x000fc8000fffe03f */
[----:B------:R-:W-:-:S04]  /*1200*/  USHF.R.U32.HI UR5, URZ, 0x4, UR5 ;  /* 0x000000043f057899 */ /* 0x000fc80008011605 */
[----:B------:R-:W-:-:S04]  /*1210*/  ULOP3.LUT UR5, UR5, 0x3fff, URZ, 0xc0, !UPT ;  /* 0x00003fff05057892 */ /* 0x000fc8000f8ec03f */
[----:B------:R-:W-:Y:S01]  /*1220*/  ULOP3.LUT UR43, UR5, 0x10000, URZ, 0xfc, !UPT ;  /* 0x00010000052b7892 */ /* 0x000fe2000f8efc3f */
[----:B---3--:R-:W-:Y:S11]  /*1230*/  @P0 BRA `(.L_x_13) ;  /* 0x0000000000400947 */ /* 0x008ff60003800000 */
[----:B------:R-:W-:Y:S01]  /*1240*/  MOV R0, 0x0 ;  /* 0x0000000000007802 */ /* 0x000fe20000000f00 */
[----:B------:R-:W-:Y:S01]  /*1250*/  ULDC.64 UR4, c[0x4][0x68] ;  /* 0x01001a0000047ab9 */ /* 0x000fe20000000a00 */
[----:B------:R-:W-:Y:S01]  /*1260*/  ULDC.64 UR6, c[0x4][0x8] ;  /* 0x0100020000067ab9 */ /* 0x000fe20000000a00 */
[----:B------:R-:W-:Y:S01]  /*1270*/  IMAD.U32 R4, RZ, RZ, UR4 ;  /* 0x00000004ff047e24 */ /* 0x000fe2000f8e00ff */
[----:B------:R0:W1:Y:S01]  /*1280*/  LDC.64 R14, c[0x4][R0] ;  /* 0x01000000000e7b82 */ /* 0x0000620000000a00 */
[----:B------:R-:W-:Y:S01]  /*1290*/  IMAD.U32 R5, RZ, RZ, UR5 ;  /* 0x00000005ff057e24 */ /* 0x000fe2000f8e00ff */
[----:B------:R-:W-:Y:S01]  /*12a0*/  ULDC.64 UR4, c[0x4][0x70] ;  /* 0x01001c0000047ab9 */ /* 0x000fe20000000a00 */
[----:B------:R-:W-:Y:S02]  /*12b0*/  IMAD.U32 R10, RZ, RZ, UR6 ;  /* 0x00000006ff0a7e24 */ /* 0x000fe4000f8e00ff */
[----:B------:R-:W-:Y:S02]  /*12c0*/  IMAD.U32 R6, RZ, RZ, UR4 ;  /* 0x00000004ff067e24 */ /* 0x000fe4000f8e00ff */
[----:B------:R-:W-:-:S02]  /*12d0*/  IMAD.U32 R7, RZ, RZ, UR5 ;  /* 0x00000005ff077e24 */ /* 0x000fc4000f8e00ff */
[----:B------:R-:W-:Y:S02]  /*12e0*/  IMAD.U32 R11, RZ, RZ, UR7 ;  /* 0x00000007ff0b7e24 */ /* 0x000fe4000f8e00ff */
[----:B------:R-:W-:Y:S02]  /*12f0*/  IMAD.MOV.U32 R8, RZ, RZ, 0x1e1 ;  /* 0x000001e1ff087424 */ /* 0x000fe400078e00ff */
[----:B------:R-:W-:Y:S02]  /*1300*/  IMAD.MOV.U32 R12, RZ, RZ, 0x1 ;  /* 0x00000001ff0c7424 */ /* 0x000fe400078e00ff */
[----:B0-----:R-:W-:-:S07]  /*1310*/  IMAD.MOV.U32 R13, RZ, RZ, RZ ;  /* 0x000000ffff0d7224 */ /* 0x001fce00078e00ff */
[----:B------:R-:W-:-:S07]  /*1320*/  LEPC R20, `(.L_x_13) ;  /* 0x000000001014794e */ /* 0x000fce0000000000 */
[----:B-1---5:R-:W-:Y:S05]  /*1330*/  CALL.ABS.NOINC R14 ;  /* 0x000000000e007343 */ /* 0x022fea0003c00000 */
.L_x_13:
[----:B------:R-:W-:-:S04]  /*1340*/  LOP3.LUT R0, R18, 0x1, RZ, 0xfc, !PT ;  /* 0x0000000112007812 */ /* 0x000fc800078efcff */
[----:B------:R-:W-:-:S13]  /*1350*/  ISETP.NE.AND P0, PT, R0, 0x3, PT ;  /* 0x000000030000780c */ /* 0x000fda0003f05270 */
[----:B------:R-:W-:Y:S05]  /*1360*/  @!P0 BRA `(.L_x_14) ;  /* 0x0000000000048947 */ /* 0x000fea0003800000 */
[----:B------:R-:W-:Y:S01]  /*1370*/  BPT.TRAP 0x1 ;  /* 0x000000040000795c */ /* 0x000fe20000300000 */
.L_x_14:
[----:B------:R-:W0:Y:S01]  /*1380*/  S2UR UR5, SR_CgaCtaId ;  /* 0x00000000000579c3 */ /* 0x000e220000008800 */
[----:B------:R-:W-:Y:S01]  /*1390*/  UMOV UR4, 0x400 ;  /* 0x0000040000047882 */ /* 0x000fe20000000000 */
[----:B------:R-:W-:Y:S02]  /*13a0*/  IMAD.U32 R0, RZ, RZ, UR36 ;  /* 0x00000024ff007e24 */ /* 0x000fe4000f8e00ff */
[----:B------:R-:W-:-:S03]  /*13b0*/  IMAD.U32 R3, RZ, RZ, UR37 ;  /* 0x00000025ff037e24 */ /* 0x000fc6000f8e00ff */
[----:B------:R-:W-:Y:S01]  /*13c0*/  SHF.L.U32 R0, R0, 0x1f, RZ ;  /* 0x0000001f00007819 */ /* 0x000fe200000006ff */
[----:B0-----:R-:W-:-:S06]  /*13d0*/  ULEA UR4, UR5, UR4, 0x18 ;  /* 0x0000000405047291 */ /* 0x001fcc000f8ec03f */
[----:B------:R-:W-:-:S04]  /*13e0*/  IMAD.U32 R6, RZ, RZ, UR4 ;  /* 0x00000004ff067e24 */ /* 0x000fc8000f8e00ff */
[----:B------:R-:W-:-:S04]  /*13f0*/  IMAD R3, R3, 0x8, R6 ;  /* 0x0000000803037824 */ /* 0x000fc800078e0206 */
[----:B------:R0:W1:Y:S01]  /*1400*/  SYNCS.PHASECHK.TRANS64.TRYWAIT P1, [R3+URZ], R0 ;  /* 0x00000000030075a7 */ /* 0x000062000802017f */
[----:B------:R-:W-:Y:S05]  /*1410*/  @!P0 BRA `(.L_x_15) ;  /* 0x0000000000048947 */ /* 0x000fea0003800000 */
[----:B------:R-:W-:Y:S01]  /*1420*/  BPT.TRAP 0x1 ;  /* 0x000000040000795c */ /* 0x000fe20000300000 */
.L_x_15:
[----:B------:R-:W-:-:S05]  /*1430*/  IMAD.U32 R4, RZ, RZ, UR42 ;  /* 0x0000002aff047e24 */ /* 0x000fca000f8e00ff */
[----:B------:R-:W-:Y:S01]  /*1440*/  ISETP.GE.AND P2, PT, R4, 0x1, PT ;  /* 0x000000010400780c */ /* 0x000fe20003f46270 */
[----:B-1----:R-:W-:-:S12]  /*1450*/  @P1 BRA `(.L_x_16) ;  /* 0x0000000000081947 */ /* 0x002fd80003800000 */
[----:B------:R-:W1:Y:S02]  /*1460*/  SYNCS.PHASECHK.TRANS64.TRYWAIT P1, [R3+URZ], R0 ;  /* 0x00000000030075a7 */ /* 0x000e64000802017f */
[----:B-1----:R-:W-:Y:S05]  /*1470*/  @!P1 BRA `(.L_x_17) ;  /* 0x0000008000289947 */ /* 0x002fea0003800000 */
.L_x_16:
[----:B------:R-:W-:Y:S05]  /*1480*/  WARPSYNC.ALL ;  /* 0x0000000000007948 */ /* 0x000fea0003800000 */
[----:B------:R-:W-:Y:S01]  /*1490*/  R2UR UR4, R6 ;  /* 0x00000000060472ca */ /* 0x000fe200000e0000 */
[----:B------:R-:W-:Y:S01]  /*14a0*/  ULEA UR24, UR37, UR43, 0xb ;  /* 0x0000002b25187291 */ /* 0x000fe2000f8e583f */
[----:B------:R-:W-:Y:S01]  /*14b0*/  WARPGROUP.ARRIVE ;  /* 0x00000000000079c5 */ /* 0x000fe20000000000 */
[----:B------:R-:W-:Y:S01]  /*14c0*/  UMOV UR5, 0x40000040 ;  /* 0x4000004000057882 */ /* 0x000fe20000000000 */
[----:B------:R-:W-:Y:S01]  /*14d0*/  UMOV UR7, 0x40000040 ;  /* 0x4000004000077882 */ /* 0x000fe20000000000 */
[----:B------:R-:W-:Y:S01]  /*14e0*/  UMOV UR9, UR5 ;  /* 0x0000000500097c82 */ /* 0x000fe20008000000 */
[----:B------:R-:W-:Y:S01]  /*14f0*/  UMOV UR11, 0x40000040 ;  /* 0x40000040000b7882 */ /* 0x000fe20000000000 */
[----:B------:R-:W-:Y:S01]  /*1500*/  UMOV UR13, UR5 ;  /* 0x00000005000d7c82 */ /* 0x000fe20008000000 */
[----:B------:R-:W-:Y:S01]  /*1510*/  UMOV UR15, 0x40000040 ;  /* 0x40000040000f7882 */ /* 0x000fe20000000000 */
[----:B------:R-:W-:Y:S01]  /*1520*/  UMOV UR17, UR5 ;  /* 0x0000000500117c82 */ /* 0x000fe20008000000 */
[----:B------:R-:W-:-:S03]  /*1530*/  UMOV UR19, 0x40000040 ;  /* 0x4000004000137882 */ /* 0x000fc60000000000 */
[----:B------:R-:W-:-:S04]  /*1540*/  UIADD3 UR4, UR4, 0x18100, URZ ;  /* 0x0001810004047890 */ /* 0x000fc8000fffe03f */
[----:B------:R-:W-:-:S04]  /*1550*/  USHF.R.U32.HI UR4, URZ, 0x4, UR4 ;  /* 0x000000043f047899 */ /* 0x000fc80008011604 */
[----:B------:R-:W-:-:S04]  /*1560*/  ULOP3.LUT UR4, UR4, 0x3fff, URZ, 0xc0, !UPT ;  /* 0x00003fff04047892 */ /* 0x000fc8000f8ec03f */
[----:B------:R-:W-:-:S03]  /*1570*/  ULOP3.LUT UR20, UR4, 0x10000, URZ, 0xfc, !UPT ;  /* 0x0001000004147892 */ /* 0x000fc6000f8efc3f */
[----:B------:R-:W-:Y:S01]  /*1580*/  UMOV UR4, UR24 ;  /* 0x0000001800047c82 */ /* 0x000fe20008000000 */
[----:B------:R-:W-:Y:S01]  /*1590*/  UIMAD UR22, UR37, 0x700, UR20 ;  /* 0x00000700251678a4 */ /* 0x000fe2000f8e0214 */
[----:B------:R-:W-:Y:S01]  /*15a0*/  UMOV UR8, UR4 ;  /* 0x0000000400087c82 */ /* 0x000fe20008000000 */
[----:B------:R-:W-:Y:S02]  /*15b0*/  UMOV UR12, UR4 ;  /* 0x00000004000c7c82 */ /* 0x000fe40008000000 */
[----:B------:R-:W-:Y:S02]  /*15c0*/  UIADD3 UR10, UR22, 0x80, URZ ;  /* 0x00000080160a7890 */ /* 0x000fe4000fffe03f */
[----:B------:R-:W-:Y:S02]  /*15d0*/  UIADD3 UR14, UR22, 0x100, URZ ;  /* 0x00000100160e7890 */ /* 0x000fe4000fffe03f */
[----:B------:R-:W-:Y:S01]  /*15e0*/  UMOV UR6, UR22 ;  /* 0x0000001600067c82 */ /* 0x000fe20008000000 */
[----:B------:R-:W-:Y:S01]  /*15f0*/  UIADD3 UR18, UR22, 0x180, URZ ;  /* 0x0000018016127890 */ /* 0x000fe2000fffe03f */
[----:B------:R-:W-:Y:S01]  /*1600*/  IGMMA.64x16x32.S8.S8 R72, gdesc[UR4], RZ, !UPT, gsb0 ;  /* 0x00600000044879f1 */ /* 0x000fe2000c0410ff */
[----:B------:R-:W-:Y:S01]  /*1610*/  UMOV UR6, UR10 ;  /* 0x0000000a00067c82 */ /* 0x000fe20008000000 */
[----:B------:R-:W-:Y:S01]  /*1620*/  UMOV UR7, 0x40000040 ;  /* 0x4000004000077882 */ /* 0x000fe20000000000 */
[----:B------:R-:W-:Y:S01]  /*1630*/  UMOV UR10, UR14 ;  /* 0x0000000e000a7c82 */ /* 0x000fe20008000000 */
[----:B------:R-:W-:-:S02]  /*1640*/  UMOV UR16, UR4 ;  /* 0x0000000400107c82 */ /* 0x000fc40008000000 */
[----:B------:R-:W-:Y:S01]  /*1650*/  UMOV UR14, UR18 ;  /* 0x00000012000e7c82 */ /* 0x000fe20008000000 */
[----:B------:R-:W-:Y:S02]  /*1660*/  WARPGROUP.DEPBAR.LE gsb0, 0x0 ;  /* 0x00008000000079c5 */ /* 0x000fe40000010000 */
[----:B------:R-:W-:-:S06]  /*1670*/  WARPGROUP.ARRIVE ;  /* 0x00000000000079c5 */ /* 0x000fcc0000000000 */
[----:B------:R-:W-:Y:S01]  /*1680*/  IGMMA.64x16x32.S8.S8 R64, gdesc[UR4], RZ, !UPT, gsb0 ;  /* 0x00600000044079f1 */ /* 0x000fe2000c0410ff */
[----:B------:R-:W-:Y:S01]  /*1690*/  UIADD3 UR6, UR22, 0x200, URZ ;  /* 0x0000020016067890 */ /* 0x000fe2000fffe03f */
[----:B------:R-:W-:-:S06]  /*16a0*/  UMOV UR7, 0x40000040 ;  /* 0x4000004000077882 */ /* 0x000fcc0000000000 */
[----:B------:R-:W-:Y:S01]  /*16b0*/  UMOV UR18, UR6 ;  /* 0x0000000600127c82 */ /* 0x000fe20008000000 */
[----:B------:R-:W-:Y:S02]  /*16c0*/  WARPGROUP.DEPBAR.LE gsb0, 0x0 ;  /* 0x00008000000079c5 */ /* 0x000fe40000010000 */
[----:B------:R-:W-:-:S06]  /*16d0*/  WARPGROUP.ARRIVE ;  /* 0x00000000000079c5 */ /* 0x000fcc0000000000 */
[----:B------:R-:W-:Y:S01]  /*16e0*/  IGMMA.64x16x32.S8.S8 R56, gdesc[UR8], RZ, !UPT, gsb0 ;  /* 0x00600000083879f1 */ /* 0x000fe2000c0410ff */
[----:B------:R-:W-:Y:S02]  /*16f0*/  UIADD3 UR8, UR22, 0x280, URZ ;  /* 0x0000028016087890 */ /* 0x000fe4000fffe03f */
[----:B------:R-:W-:Y:S02]  /*1700*/  UIADD3 UR9, UR22, 0x300, URZ ;  /* 0x0000030016097890 */ /* 0x000fe4000fffe03f */
[----:B------:R-:W-:Y:S01]  /*1710*/  UIADD3 UR10, UR22, 0x82, URZ ;  /* 0x00000082160a7890 */ /* 0x000fe2000fffe03f */
[----:B------:R-:W-:Y:S02]  /*1720*/  UMOV UR11, 0x40000040 ;  /* 0x40000040000b7882 */ /* 0x000fe40000000000 */
[----:B------:R-:W-:Y:S01]  /*1730*/  UMOV UR6, UR8 ;  /* 0x0000000800067c82 */ /* 0x000fe20008000000 */
[----:B------:R-:W-:Y:S02]  /*1740*/  WARPGROUP.DEPBAR.LE gsb0, 0x0 ;  /* 0x00008000000079c5 */ /* 0x000fe40000010000 */
[----:B------:R-:W-:-:S06]  /*1750*/  WARPGROUP.ARRIVE ;  /* 0x00000000000079c5 */ /* 0x000fcc0000000000 */
[----:B------:R-:W-:Y:S01]  /*1760*/  IGMMA.64x16x32.S8.S8 R48, gdesc[UR12], RZ, !UPT, gsb0 ;  /* 0x006000000c3079f1 */ /* 0x000fe2000c0410ff */
[----:B------:R-:W-:Y:S01]  /*1770*/  UIADD3 UR14, UR22, 0x102, URZ ;  /* 0x00000102160e7890 */ /* 0x000fe2000fffe03f */
[----:B------:R-:W-:Y:S01]  /*1780*/  UMOV UR15, 0x40000040 ;  /* 0x40000040000f7882 */ /* 0x000fe20000000000 */
        /* <DEDUP_REMOVED lines=8> */
[----:B------:R-:W-:Y:S01]  /*1810*/  UMOV UR6, UR9 ;  /* 0x0000000900067c82 */ /* 0x000fe20008000000 */
[----:B------:R-:W-:Y:S01]  /*1820*/  UMOV UR7, 0x40000040 ;  /* 0x4000004000077882 */ /* 0x000fe20000000000 */
[----:B------:R-:W-:Y:S02]  /*1830*/  WARPGROUP.DEPBAR.LE gsb0, 0x0 ;  /* 0x00008000000079c5 */ /* 0x000fe40000010000 */
[----:B------:R-:W-:-:S06]  /*1840*/  WARPGROUP.ARRIVE ;  /* 0x00000000000079c5 */ /* 0x000fcc0000000000 */
[----:B------:R-:W-:Y:S01]  /*1850*/  IGMMA.64x16x32.S8.S8 R24, gdesc[UR4], RZ, !UPT, gsb0 ;  /* 0x00600000041879f1 */ /* 0x000fe2000c0410ff */
[----:B------:R-:W-:Y:S02]  /*1860*/  UIADD3 UR4, UR24, 0x2, URZ ;  /* 0x0000000218047890 */ /* 0x000fe4000fffe03f */
[----:B------:R-:W-:Y:S01]  /*1870*/  UIADD3 UR6, UR22, 0x2, URZ ;  /* 0x0000000216067890 */ /* 0x000fe2000fffe03f */
[----:B------:R-:W-:Y:S01]  /*1880*/  UMOV UR5, 0x40000040 ;  /* 0x4000004000057882 */ /* 0x000fe20000000000 */
[----:B------:R-:W-:Y:S01]  /*1890*/  UMOV UR7, 0x40000040 ;  /* 0x4000004000077882 */ /* 0x000fe20000000000 */
[----:B------:R-:W-:Y:S02]  /*18a0*/  UMOV UR9, UR5 ;  /* 0x0000000500097c82 */ /* 0x000fe40008000000 */
[----:B------:R-:W-:Y:S01]  /*18b0*/  UMOV UR8, UR4 ;  /* 0x0000000400087c82 */ /* 0x000fe20008000000 */
[----:B------:R-:W-:Y:S01]  /*18c0*/  UMOV UR12, UR4 ;  /* 0x00000004000c7c82 */ /* 0x000fe20008000000 */
[----:B------:R-:W-:Y:S01]  /*18d0*/  UMOV UR13, UR5 ;  /* 0x00000005000d7c82 */ /* 0x000fe20008000000 */
[----:B------:R-:W-:Y:S01]  /*18e0*/  UMOV UR16, UR4 ;  /* 0x0000000400107c82 */ /* 0x000fe20008000000 */
[----:B------:R-:W-:Y:S01]  /*18f0*/  UMOV UR17, UR5 ;  /* 0x0000000500117c82 */ /* 0x000fe20008000000 */
[----:B------:R-:W-:-:S02]  /*1900*/  WARPGROUP.DEPBAR.LE gsb0, 0x0 ;  /* 0x00008000000079c5 */ /* 0x000fc40000010000 */
[----:B------:R-:W-:-:S06]  /*1910*/  WARPGROUP.ARRIVE ;  /* 0x00000000000079c5 */ /* 0x000fcc0000000000 */
[----:B------:R-:W-:Y:S01]  /*1920*/  IGMMA.64x16x32.S8.S8 R72, gdesc[UR4], R72, gsb0 ;  /* 0x00600000044879f1 */ /* 0x000fe20008041048 */
[----:B------:R-:W-:Y:S01]  /*1930*/  UMOV UR6, UR10 ;  /* 0x0000000a00067c82 */ /* 0x000fe20008000000 */
[----:B------:R-:W-:Y:S01]  /*1940*/  UMOV UR7, 0x40000040 ;  /* 0x4000004000077882 */ /* 0x000fe20000000000 */
[----:B------:R-:W-:Y:S01]  /*1950*/  UMOV UR10, UR14 ;  /* 0x0000000e000a7c82 */ /* 0x000fe20008000000 */
[----:B------:R-:W-:Y:S01]  /*1960*/  UMOV UR14, UR18 ;  /* 0x00000012000e7c82 */ /* 0x000fe20008000000 */
[----:B------:R-:W-:Y:S02]  /*1970*/  WARPGROUP.DEPBAR.LE gsb0, 0x0 ;  /* 0x00008000000079c5 */ /* 0x000fe40000010000 */
[----:B------:R-:W-:-:S06]  /*1980*/  WARPGROUP.ARRIVE ;  /* 0x00000000000079c5 */ /* 0x000fcc0000000000 */
[----:B------:R-:W-:Y:S01]  /*1990*/  IGMMA.64x16x32.S8.S8 R64, gdesc[UR4], R64, gsb0 ;  /* 0x00600000044079f1 */ /* 0x000fe20008041040 */
[----:B------:R-:W-:Y:S01]  /*19a0*/  UIADD3 UR6, UR22, 0x202, URZ ;  /* 0x0000020216067890 */ /* 0x000fe2000fffe03f */
[----:B------:R-:W-:-:S06]  /*19b0*/  UMOV UR7, 0x40000040 ;  /* 0x4000004000077882 */ /* 0x000fcc0000000000 */
[----:B------:R-:W-:Y:S01]  /*19c0*/  UMOV UR18, UR6 ;  /* 0x0000000600127c82 */ /* 0x000fe20008000000 */
[----:B------:R-:W-:Y:S02]  /*19d0*/  WARPGROUP.DEPBAR.LE gsb0, 0x0 ;  /* 0x00008000000079c5 */ /* 0x000fe40000010000 */
[----:B------:R-:W-:-:S06]  /*19e0*/  WARPGROUP.ARRIVE ;  /* 0x00000000000079c5 */ /* 0x000fcc0000000000 */
[----:B------:R-:W-:Y:S01]  /*19f0*/  IGMMA.64x16x32.S8.S8 R56, gdesc[UR8], R56, gsb0 ;  /* 0x00600000083879f1 */ /* 0x000fe20008041038 */
[----:B------:R-:W-:Y:S02]  /*1a00*/  UIADD3 UR8, UR22, 0x282, URZ ;  /* 0x0000028216087890 */ /* 0x000fe4000fffe03f */
[----:B------:R-:W-:Y:S02]  /*1a10*/  UIADD3 UR9, UR22, 0x302, URZ ;  /* 0x0000030216097890 */ /* 0x000fe4000fffe03f */
[----:B------:R-:W-:Y:S01]  /*1a20*/  UIADD3 UR10, UR22, 0x84, URZ ;  /* 0x00000084160a7890 */ /* 0x000fe2000fffe03f */
[----:B------:R-:W-:Y:S02]  /*1a30*/  UMOV UR11, 0x40000040 ;  /* 0x40000040000b7882 */ /* 0x000fe40000000000 */
[----:B------:R-:W-:Y:S01]  /*1a40*/  UMOV UR6, UR8 ;  /* 0x0000000800067c82 */ /* 0x000fe20008000000 */
[----:B------:R-:W-:Y:S02]  /*1a50*/  WARPGROUP.DEPBAR.LE gsb0, 0x0 ;  /* 0x00008000000079c5 */ /* 0x000fe40000010000 */
[----:B------:R-:W-:-:S06]  /*1a60*/  WARPGROUP.ARRIVE ;  /* 0x00000000000079c5 */ /* 0x000fcc0000000000 */
[----:B------:R-:W-:Y:S01]  /*1a70*/  IGMMA.64x16x32.S8.S8 R48, gdesc[UR12], R48, gsb0 ;  /* 0x006000000c3079f1 */ /* 0x000fe20008041030 */
[----:B------:R-:W-:Y:S01]  /*1a80*/  UIADD3 UR14, UR22, 0x104, URZ ;  /* 0x00000104160e7890 */ /* 0x000fe2000fffe03f */
[----:B------:R-:W-:Y:S01]  /*1a90*/  UMOV UR15, 0x40000040 ;  /* 0x40000040000f7882 */ /* 0x000fe20000000000 */
        /* <DEDUP_REMOVED lines=8> */
[----:B------:R-:W-:Y:S01]  /*1b20*/  UMOV UR6, UR9 ;  /* 0x0000000900067c82 */ /* 0x000fe20008000000 */
[----:B------:R-:W-:Y:S01]  /*1b30*/  UMOV UR7, 0x40000040 ;  /* 0x4000004000077882 */ /* 0x000fe20000000000 */
[----:B------:R-:W-:Y:S02]  /*1b40*/  WARPGROUP.DEPBAR.LE gsb0, 0x0 ;  /* 0x00008000000079c5 */ /* 0x000fe40000010000 */
[----:B------:R-:W-:-:S06]  /*1b50*/  WARPGROUP.ARRIVE ;  /* 0x00000000000079c5 */ /* 0x000fcc0000000000 */
[----:B------:R-:W-:Y:S01]  /*1b60*/  IGMMA.64x16x32.S8.S8 R24, gdesc[UR4], R24, gsb0 ;  /* 0x00600000041879f1 */ /* 0x000fe20008041018 */
        /* <DEDUP_REMOVED lines=272> */
[----:B------:R-:W-:-:S05]  /*2c70*/  UIADD3 UR22, UR22, 0x686, URZ ;  /* 0x0000068616167890 */ /* 0x000fca000fffe03f */
[----:B------:R-:W-:Y:S01]  /*2c80*/  UMOV UR6, UR8 ;  /* 0x0000000800067c82 */ /* 0x000fe20008000000 */
[----:B------:R-:W-:Y:S02]  /*2c90*/  WARPGROUP.DEPBAR.LE gsb0, 0x0 ;  /* 0x00008000000079c5 */ /* 0x000fe40000010000 */
[----:B------:R-:W-:-:S06]  /*2ca0*/  WARPGROUP.ARRIVE ;  /* 0x00000000000079c5 */ /* 0x000fcc0000000000 */
[----:B------:R-:W-:Y:S03]  /*2cb0*/  IGMMA.64x16x32.S8.S8 R48, gdesc[UR12], R48, gsb0 ;  /* 0x006000000c3079f1 */ /* 0x000fe60008041030 */
[----:B------:R-:W-:Y:S02]  /*2cc0*/  WARPGROUP.DEPBAR.LE gsb0, 0x0 ;  /* 0x00008000000079c5 */ /* 0x000fe40000010000 */
[----:B------:R-:W-:-:S06]  /*2cd0*/  WARPGROUP.ARRIVE ;  /* 0x00000000000079c5 */ /* 0x000fcc0000000000 */
[----:B------:R-:W-:Y:S03]  /*2ce0*/  IGMMA.64x16x32.S8.S8 R40, gdesc[UR16], R40, gsb0 ;  /* 0x00600000102879f1 */ /* 0x000fe60008041028 */
[----:B------:R-:W-:Y:S02]  /*2cf0*/  WARPGROUP.DEPBAR.LE gsb0, 0x0 ;  /* 0x00008000000079c5 */ /* 0x000fe40000010000 */
[----:B------:R-:W-:-:S06]  /*2d00*/  WARPGROUP.ARRIVE ;  /* 0x00000000000079c5 */ /* 0x000fcc0000000000 */
[----:B------:R-:W-:Y:S01]  /*2d10*/  IGMMA.64x16x32.S8.S8 R32, gdesc[UR4], R32, gsb0 ;  /* 0x00600000042079f1 */ /* 0x000fe20008041020 */
[----:B------:R-:W-:Y:S01]  /*2d20*/  UMOV UR6, UR22 ;  /* 0x0000001600067c82 */ /* 0x000fe20008000000 */
[----:B------:R-:W-:Y:S01]  /*2d30*/  UMOV UR7, 0x40000040 ;  /* 0x4000004000077882 */ /* 0x000fe20000000000 */
[----:B------:R-:W-:Y:S02]  /*2d40*/  WARPGROUP.DEPBAR.LE gsb0, 0x0 ;  /* 0x00008000000079c5 */ /* 0x000fe40000010000 */
[----:B------:R-:W-:-:S06]  /*2d50*/  WARPGROUP.ARRIVE ;  /* 0x00000000000079c5 */ /* 0x000fcc0000000000 */
[----:B------:R-:W-:Y:S03]  /*2d60*/  IGMMA.64x16x32.S8.S8 R24, gdesc[UR4], R24, gsb0 ;  /* 0x00600000041879f1 */ /* 0x000fe60008041018 */
[----:B------:R-:W-:Y:S02]  /*2d70*/  WARPGROUP.DEPBAR.LE gsb0, 0x0 ;  /* 0x00008000000079c5 */ /* 0x000fe40000010000 */
[----:B------:R-:W-:Y:S05]  /*2d80*/  @!P2 BRA `(.L_x_18) ;  /* 0x00000018003ca947 */ /* 0x000fea0003800000 */
[----:B------:R-:W-:Y:S01]  /*2d90*/  UIADD3 UR4, UR37, 0x1, URZ ;  /* 0x0000000125047890 */ /* 0x000fe2000fffe03f */
[----:B01----:R-:W-:Y:S02]  /*2da0*/  IMAD.U32 R0, RZ, RZ, UR42 ;  /* 0x0000002aff007e24 */ /* 0x003fe4000f8e00ff */
[----:B------:R-:W-:Y:S01]  /*2db0*/  IMAD.U32 R3, RZ, RZ, UR37 ;  /* 0x00000025ff037e24 */ /* 0x000fe2000f8e00ff */
[----:B------:R-:W-:-:S04]  /*2dc0*/  UISETP.NE.AND UP0, UPT, UR4, 0x3, UPT ;  /* 0x000000030400788c */ /* 0x000fc8000bf05270 */
[----:B------:R-:W-:Y:S02]  /*2dd0*/  USEL UR5, URZ, 0x1, UP0 ;  /* 0x000000013f057887 */ /* 0x000fe40008000000 */
[----:B------:R-:W-:Y:S02]  /*2de0*/  USEL UR4, UR4, URZ, UP0 ;  /* 0x0000003f04047287 */ /* 0x000fe40008000000 */
[----:B------:R-:W-:-:S06]  /*2df0*/  ULOP3.LUT UR5, UR36, UR5, URZ, 0x3c, !UPT ;  /* 0x0000000524057292 */ /* 0x000fcc000f8e3c3f */
[----:B------:R-:W-:-:S07]  /*2e00*/  IMAD.U32 R7, RZ, RZ, UR5 ;  /* 0x00000005ff077e24 */ /* 0x000fce000f8e00ff */
.L_x_25:
[----:B0-----:R-:W-:Y:S05]  /*2e10*/  @!P0 BRA `(.L_x_19) ;  /* 0x0000000000048947 */ /* 0x001fea0003800000 */
[----:B------:R-:W-:Y:S01]  /*2e20*/  BPT.TRAP 0x1 ;  /* 0x000000040000795c */ /* 0x000fe20000300000 */
.L_x_19:
[----:B------:R-:W0:Y:S01]  /*2e30*/  S2UR UR6, SR_CgaCtaId ;  /* 0x00000000000679c3 */ /* 0x000e220000008800 */
[----:B------:R-:W-:Y:S01]  /*2e40*/  UMOV UR5, 0x400 ;  /* 0x0000040000057882 */ /* 0x000fe20000000000 */
[----:B------:R-:W-:Y:S01]  /*2e50*/  IMAD.U32 R5, RZ, RZ, UR4 ;  /* 0x00000004ff057e24 */ /* 0x000fe2000f8e00ff */
[----:B------:R-:W-:Y:S01]  /*2e60*/  SHF.L.U32 R4, R7, 0x1f, RZ ;  /* 0x0000001f07047819 */ /* 0x000fe200000006ff */
[----:B0-----:R-:W-:-:S06]  /*2e70*/  ULEA UR5, UR6, UR5, 0x18 ;  /* 0x0000000506057291 */ /* 0x001fcc000f8ec03f */
[----:B------:R-:W-:-:S04]  /*2e80*/  IMAD.U32 R6, RZ, RZ, UR5 ;  /* 0x00000005ff067e24 */ /* 0x000fc8000f8e00ff */
[----:B------:R-:W-:-:S04]  /*2e90*/  IMAD R5, R5, 0x8, R6 ;  /* 0x0000000805057824 */ /* 0x000fc800078e0206 */
[----:B------:R0:W1:Y:S01]  /*2ea0*/  SYNCS.PHASECHK.TRANS64.TRYWAIT P1, [R5+URZ], R4 ;  /* 0x00000004050075a7 */ /* 0x000062000802017f */
[----:B------:R-:W-:Y:S05]  /*2eb0*/  @!P0 BRA `(.L_x_20) ;  /* 0x0000000000048947 */ /* 0x000fea0003800000 */
[----:B------:R-:W-:Y:S01]  /*2ec0*/  BPT.TRAP 0x1 ;  /* 0x000000040000795c */ /* 0x000fe20000300000 */
.L_x_20:
[----:B-1----:R-:W-:Y:S05]  /*2ed0*/  @P1 BRA `(.L_x_21) ;  /* 0x0000000000081947 */ /* 0x002fea0003800000 */
[----:B------:R-:W1:Y:S02]  /*2ee0*/  SYNCS.PHASECHK.TRANS64.TRYWAIT P1, [R5+URZ], R4 ;  /* 0x00000004050075a7 */ /* 0x000e64000802017f */
[----:B-1----:R-:W-:Y:S05]  /*2ef0*/  @!P1 BRA `(.L_x_22) ;  /* 0x00000064009c9947 */ /* 0x002fea0003800000 */
.L_x_21:
[----:B------:R-:W-:Y:S01]  /*2f00*/  ULEA UR8, UR4, UR43, 0xb ;  /* 0x0000002b04087291 */ /* 0x000fe2000f8e583f */
[----:B------:R-:W-:Y:S01]  /*2f10*/  WARPGROUP.ARRIVE ;  /* 0x00000000000079c5 */ /* 0x000fe20000000000 */
[----:B------:R-:W-:Y:S01]  /*2f20*/  UIMAD UR6, UR4, 0x700, UR20 ;  /* 0x00000700040678a4 */ /* 0x000fe2000f8e0214 */
[----:B------:R-:W-:Y:S01]  /*2f30*/  UMOV UR9, 0x40000040 ;  /* 0x4000004000097882 */ /* 0x000fe20000000000 */
[----:B------:R-:W-:Y:S02]  /*2f40*/  UMOV UR11, 0x40000040 ;  /* 0x40000040000b7882 */ /* 0x000fe40000000000 */
[----:B------:R-:W-:Y:S01]  /*2f50*/  UIADD3 UR14, UR6, 0x80, URZ ;  /* 0x00000080060e7890 */ /* 0x000fe2000fffe03f */
[----:B------:R-:W-:Y:S02]  /*2f60*/  UMOV UR12, UR8 ;  /* 0x00000008000c7c82 */ /* 0x000fe40008000000 */
[----:B------:R-:W-:Y:S01]  /*2f70*/  UMOV UR10, UR6 ;  /* 0x00000006000a7c82 */ /* 0x000fe20008000000 */
[----:B------:R-:W-:Y:S01]  /*2f80*/  UMOV UR13, UR9 ;  /* 0x00000009000d7c82 */ /* 0x000fe20008000000 */
[----:B------:R-:W-:Y:S01]  /*2f90*/  IGMMA.64x16x32.S8.S8 R72, gdesc[UR8], R72, gsb0 ;  /* 0x00600000084879f1 */ /* 0x000fe20008041048 */
[----:B------:R-:W-:Y:S01]  /*2fa0*/  UMOV UR15, 0x40000040 ;  /* 0x40000040000f7882 */ /* 0x000fe20000000000 */
[----:B------:R-:W-:-:S02]  /*2fb0*/  UIADD3 UR5, UR6, 0x100, URZ ;  /* 0x0000010006057890 */ /* 0x000fc4000fffe03f */
[----:B------:R-:W-:Y:S02]  /*2fc0*/  UIADD3 UR7, UR6, 0x180, URZ ;  /* 0x0000018006077890 */ /* 0x000fe4000fffe03f */
[----:B------:R-:W-:Y:S01]  /*2fd0*/  UIADD3 UR10, UR6, 0x200, URZ ;  /* 0x00000200060a7890 */ /* 0x000fe2000fffe03f */
[----:B------:R-:W-:Y:S01]  /*2fe0*/  UMOV UR11, 0x40000040 ;  /* 0x40000040000b7882 */ /* 0x000fe20000000000 */
[----:B------:R-:W-:Y:S02]  /*2ff0*/  WARPGROUP.DEPBAR.LE gsb0, 0x0 ;  /* 0x00008000000079c5 */ /* 0x000fe40000010000 */
[----:B------:R-:W-:-:S06]  /*3000*/  WARPGROUP.ARRIVE ;  /* 0x00000000000079c5 */ /* 0x000fcc0000000000 */
[----:B------:R-:W-:Y:S01]  /*3010*/  IGMMA.64x16x32.S8.S8 R64, gdesc[UR12], R64, gsb0 ;  /* 0x006000000c4079f1 */ /* 0x000fe20008041040 */
[----:B------:R-:W-:Y:S01]  /*3020*/  UMOV UR12, UR8 ;  /* 0x00000008000c7c82 */ /* 0x000fe20008000000 */
[----:B------:R-:W-:Y:S01]  /*3030*/  UMOV UR13, UR9 ;  /* 0x00000009000d7c82 */ /* 0x000fe20008000000 */
[----:B------:R-:W-:Y:S01]  /*3040*/  UMOV UR14, UR5 ;  /* 0x00000005000e7c82 */ /* 0x000fe20008000000 */
[----:B------:R-:W-:Y:S01]  /*3050*/  UMOV UR15, 0x40000040 ;  /* 0x40000040000f7882 */ /* 0x000fe20000000000 */
[----:B------:R-:W-:Y:S01]  /*3060*/  UIADD3 UR5, UR6, 0x280, URZ ;  /* 0x0000028006057890 */ /* 0x000fe2000fffe03f */
        /* <DEDUP_REMOVED lines=31> */
[----:B------:R-:W-:Y:S02]  /*3260*/  UIADD3 UR7, UR6, 0x102, URZ ;  /* 0x0000010206077890 */ /* 0x000fe4000fffe03f */
[----:B------:R-:W-:Y:S01]  /*3270*/  UIADD3 UR9, UR6, 0x182, URZ ;  /* 0x0000018206097890 */ /* 0x000fe2000fffe03f */
[----:B------:R-:W-:Y:S02]  /*3280*/  WARPGROUP.DEPBAR.LE gsb0, 0x0 ;  /* 0x00008000000079c5 */ /* 0x000fe40000010000 */
[----:B------:R-:W-:-:S06]  /*3290*/  WARPGROUP.ARRIVE ;  /* 0x00000000000079c5 */ /* 0x000fcc0000000000 */
[----:B------:R-:W-:Y:S01]  /*32a0*/  IGMMA.64x16x32.S8.S8 R24, gdesc[UR12], R24, gsb0 ;  /* 0x006000000c1879f1 */ /* 0x000fe20008041018 */
[----:B------:R-:W-:Y:S02]  /*32b0*/  UIADD3 UR12, UR8, 0x2, URZ ;  /* 0x00000002080c7890 */ /* 0x000fe4000fffe03f */
[----:B------:R-:W-:Y:S01]  /*32c0*/  UIADD3 UR14, UR6, 0x2, URZ ;  /* 0x00000002060e7890 */ /* 0x000fe2000fffe03f */
[----:B------:R-:W-:Y:S01]  /*32d0*/  UMOV UR13, 0x40000040 ;  /* 0x40000040000d7882 */ /* 0x000fe20000000000 */
[----:B------:R-:W-:Y:S01]  /*32e0*/  UMOV UR15, 0x40000040 ;  /* 0x40000040000f7882 */ /* 0x000fe20000000000 */
[----:B------:R-:W-:Y:S02]  /*32f0*/  WARPGROUP.DEPBAR.LE gsb0, 0x0 ;  /* 0x00008000000079c5 */ /* 0x000fe40000010000 */
[----:B------:R-:W-:-:S06]  /*3300*/  WARPGROUP.ARRIVE ;  /* 0x00000000000079c5 */ /* 0x000fcc0000000000 */
[----:B------:R-:W-:Y:S01]  /*3310*/  IGMMA.64x16x32.S8.S8 R72, gdesc[UR12], R72, gsb0 ;  /* 0x006000000c4879f1 */ /* 0x000fe20008041048 */
[----:B------:R-:W-:Y:S01]  /*3320*/  UMOV UR14, UR5 ;  /* 0x00000005000e7c82 */ /* 0x000fe20008000000 */
[----:B------:R-:W-:Y:S01]  /*3330*/  UMOV UR15, 0x40000040 ;  /* 0x40000040000f7882 */ /* 0x000fe20000000000 */
[----:B------:R-:W-:Y:S01]  /*3340*/  UIADD3 UR5, UR6, 0x202, URZ ;  /* 0x0000020206057890 */ /* 0x000fe2000fffe03f */
        /* <DEDUP_REMOVED lines=245> */
[----:B------:R-:W-:Y:S01]  /*42a0*/  UMOV UR9, 0x40000040 ;  /* 0x4000004000097882 */ /* 0x000fe20000000000 */
[----:B------:R-:W-:Y:S02]  /*42b0*/  WARPGROUP.DEPBAR.LE gsb0, 0x0 ;  /* 0x00008000000079c5 */ /* 0x000fe40000010000 */
[----:B------:R-:W-:-:S06]  /*42c0*/  WARPGROUP.ARRIVE ;  /* 0x00000000000079c5 */ /* 0x000fcc0000000000 */
[----:B------:R-:W-:Y:S01]  /*42d0*/  IGMMA.64x16x32.S8.S8 R24, gdesc[UR12], R24, gsb0 ;  /* 0x006000000c1879f1 */ /* 0x000fe20008041018 */
[----:B------:R-:W-:Y:S02]  /*42e0*/  UIADD3 UR12, UR6, 0x506, URZ ;  /* 0x00000506060c7890 */ /* 0x000fe4000fffe03f */
        /* <DEDUP_REMOVED lines=11> */
[----:B------:R-:W-:Y:S02]  /*43a0*/  UIADD3 UR7, UR6, 0x606, URZ ;  /* 0x0000060606077890 */ /* 0x000fe4000fffe03f */
[----:B------:R-:W-:Y:S01]  /*43b0*/  UIADD3 UR6, UR6, 0x686, URZ ;  /* 0x0000068606067890 */ /* 0x000fe2000fffe03f */
        /* <DEDUP_REMOVED lines=25> */
[----:B------:R-:W-:Y:S01]  /*4550*/  BPT.TRAP 0x1 ;  /* 0x000000040000795c */ /* 0x000fe20000300000 */
.L_x_23:
[----:B01----:R-:W-:Y:S01]  /*4560*/  IMAD R4, R3, 0x8, R6 ;  /* 0x0000000803047824 */ /* 0x003fe200078e0206 */
[----:B------:R-:W-:-:S03]  /*4570*/  ISETP.GT.U32.AND P1, PT, R18, 0x1, PT ;  /* 0x000000011200780c */ /* 0x000fc60003f24070 */
[----:B------:R-:W-:-:S05]  /*4580*/  VIADD R4, R4, 0x18 ;  /* 0x0000001804047836 */ /* 0x000fca0000000000 */
[----:B------:R-:W-:-:S04]  /*4590*/  PRMT R4, RZ, 0x654, R4 ;  /* 0x00000654ff047816 */ /* 0x000fc80000000004 */
[----:B------:R0:W-:Y:S01]  /*45a0*/  SYNCS.ARRIVE.TRANS64.RED.A1T0 RZ, [R4+URZ], RZ ;  /* 0x000000ff04ff79a7 */ /* 0x0001e2000810043f */
[----:B------:R-:W-:Y:S05]  /*45b0*/  @P1 BRA `(.L_x_24) ;  /* 0x0000000000041947 */ /* 0x000fea0003800000 */
[----:B------:R-:W-:Y:S01]  /*45c0*/  BPT.TRAP 0x1 ;  /* 0x000000040000795c */ /* 0x000fe20000300000 */
.L_x_24:
[----:B------:R-:W-:Y:S01]  /*45d0*/  UIADD3 UR4, UR4, 0x1, URZ ;  /* 0x0000000104047890 */ /* 0x000fe2000fffe03f */
[C---:B------:R-:W-:Y:S01]  /*45e0*/  ISETP.GT.AND P2, PT, R0.reuse, 0x1, PT ;  /* 0x000000010000780c */ /* 0x040fe20003f44270 */
[----:B------:R-:W-:Y:S02]  /*45f0*/  VIADD R3, R3, 0x1 ;  /* 0x0000000103037836 */ /* 0x000fe40000000000 */
[----:B------:R-:W-:Y:S01]  /*4600*/  UISETP.NE.AND UP0, UPT, UR4, 0x3, UPT ;  /* 0x000000030400788c */ /* 0x000fe2000bf05270 */
[----:B------:R-:W-:Y:S02]  /*4610*/  VIADD R0, R0, 0xffffffff ;  /* 0xffffffff00007836 */ /* 0x000fe40000000000 */
[C---:B------:R-:W-:Y:S01]  /*4620*/  ISETP.NE.AND P1, PT, R3.reuse, 0x3, PT ;  /* 0x000000030300780c */ /* 0x040fe20003f25270 */
[----:B------:R-:W-:Y:S02]  /*4630*/  USEL UR5, URZ, 0x1, UP0 ;  /* 0x000000013f057887 */ /* 0x000fe40008000000 */
[----:B------:R-:W-:Y:S01]  /*4640*/  USEL UR4, UR4, URZ, UP0 ;  /* 0x0000003f04047287 */ /* 0x000fe20008000000 */
[----:B------:R-:W-:-:S03]  /*4650*/  SEL R3, R3, RZ, P1 ;  /* 0x000000ff03037207 */ /* 0x000fc60000800000 */
[----:B------:R-:W-:Y:S01]  /*4660*/  LOP3.LUT R7, R7, UR5, RZ, 0x3c, !PT ;  /* 0x0000000507077c12 */ /* 0x000fe2000f8e3cff */
[----:B------:R-:W-:Y:S07]  /*4670*/  @P2 BRA `(.L_x_25) ;  /* 0xffffffe400e42947 */ /* 0x000fee000383ffff */
.L_x_18:
[----:B01----:R-:W0:Y:S02]  /*4680*/  LDC R0, c[0x0][0x28c] ;  /* 0x0000a300ff007b82 */ /* 0x003e240000000800 */
[----:B0-----:R-:W-:-:S13]  /*4690*/  ISETP.GE.AND P1, PT, R0, 0x1, PT ;  /* 0x000000010000780c */ /* 0x001fda0003f26270 */
[----:B------:R-:W-:Y:S05]  /*46a0*/  @!P1 BRA `(.L_x_26) ;  /* 0x0000000000389947 */ /* 0x000fea0003800000 */
[----:B------:R-:W-:Y:S05]  /*46b0*/  @!P0 BRA `(.L_x_27) ;  /* 0x0000000000048947 */ /* 0x000fea0003800000 */
[----:B------:R-:W-:Y:S01]  /*46c0*/  BPT.TRAP 0x1 ;  /* 0x000000040000795c */ /* 0x000fe20000300000 */
.L_x_27:
[----:B------:R-:W-:Y:S01]  /*46d0*/  UIADD3 UR6, UR42, UR37, URZ ;  /* 0x000000252a067290 */ /* 0x000fe2000fffe03f */
[----:B------:R-:W-:-:S03]  /*46e0*/  ISETP.GT.U32.AND P0, PT, R18, 0x1, PT ;  /* 0x000000011200780c */ /* 0x000fc60003f04070 */
[----:B------:R-:W-:-:S04]  /*46f0*/  UIMAD.WIDE.U32 UR4, UR6, -0x55555555, URZ ;  /* 0xaaaaaaab060478a5 */ /* 0x000fc8000f8e003f */
[----:B------:R-:W-:-:S04]  /*4700*/  USHF.R.U32.HI UR4, URZ, 0x1, UR5 ;  /* 0x000000013f047899 */ /* 0x000fc80008011605 */
[----:B------:R-:W-:-:S06]  /*4710*/  UIMAD UR6, UR4, -0x3, UR6 ;  /* 0xfffffffd040678a4 */ /* 0x000fcc000f8e0206 */
[----:B------:R-:W-:-:S04]  /*4720*/  IMAD.U32 R3, RZ, RZ, UR6 ;  /* 0x00000006ff037e24 */ /* 0x000fc8000f8e00ff */
[----:B------:R-:W-:-:S04]  /*4730*/  IMAD R0, R3, 0x8, R6 ;  /* 0x0000000803007824 */ /* 0x000fc800078e0206 */
[----:B------:R-:W-:-:S05]  /*4740*/  VIADD R0, R0, 0x18 ;  /* 0x0000001800007836 */ /* 0x000fca0000000000 */
[----:B------:R-:W-:-:S04]  /*4750*/  PRMT R0, RZ, 0x654, R0 ;  /* 0x00000654ff007816 */ /* 0x000fc80000000000 */
[----:B------:R0:W-:Y:S01]  /*4760*/  SYNCS.ARRIVE.TRANS64.RED.A1T0 RZ, [R0+URZ], RZ ;  /* 0x000000ff00ff79a7 */ /* 0x0001e2000810043f */
[----:B------:R-:W-:Y:S05]  /*4770*/  @P0 BRA `(.L_x_26) ;  /* 0x0000000000040947 */ /* 0x000fea0003800000 */
[----:B------:R-:W-:Y:S01]  /*4780*/  BPT.TRAP 0x1 ;  /* 0x000000040000795c */ /* 0x000fe20000300000 */
.L_x_26:
[----:B------:R-:W-:Y:S01]  /*4790*/  IMAD R90, R90, 0x70, RZ ;  /* 0x000000705a5a7824 */ /* 0x000fe200078e02ff */
[----:B------:R-:W-:Y:S01]  /*47a0*/  UIADD3 UR37, UR41, UR37, URZ ;  /* 0x0000002529257290 */ /* 0x000fe2000fffe03f */
[----:B------:R-:W-:Y:S01]  /*47b0*/  IMAD.SHL.U32 R3, R89, 0x80, RZ ;  /* 0x0000008059037824 */ /* 0x000fe200078e00ff */
[----:B------:R-:W-:Y:S01]  /*47c0*/  ULDC UR7, c[0x0][0x288] ;  /* 0x0000a20000077ab9 */ /* 0x000fe20000000800 */
[----:B------:R-:W-:Y:S01]  /*47d0*/  ULDC UR10, c[0x0][0x284] ;  /* 0x0000a100000a7ab9 */ /* 0x000fe20000000800 */
[----:B------:R-:W-:Y:S01]  /*47e0*/  UISETP.GT.U32.AND UP0, UPT, UR37, 0x2, UPT ;  /* 0x000000022500788c */ /* 0x000fe2000bf04070 */
[C---:B------:R-:W-:Y:S01]  /*47f0*/  ISETP.GE.AND P0, PT, R90.reuse, UR7, PT ;  /* 0x000000075a007c0c */ /* 0x040fe2000bf06270 */
[----:B------:R-:W-:Y:S01]  /*4800*/  UISETP.GE.U32.AND UP1, UPT, UR41, 0x3, UPT ;  /* 0x000000032900788c */ /* 0x000fe2000bf26070 */
[----:B------:R-:W-:Y:S01]  /*4810*/  SHF.R.S32.HI R13, RZ, 0x1f, R88 ;  /* 0x0000001fff0d7819 */ /* 0x000fe20000011458 */
[----:B------:R-:W-:Y:S01]  /*4820*/  UISETP.LT.U32.AND UP0, UPT, UR41, 0x3, UP0 ;  /* 0x000000032900788c */ /* 0x000fe20008701070 */
[----:B------:R-:W-:Y:S01]  /*4830*/  ISETP.GE.OR P0, PT, R3, UR10, P0 ;  /* 0x0000000a03007c0c */ /* 0x000fe20008706670 */
[----:B------:R-:W-:Y:S01]  /*4840*/  ULDC.64 UR8, c[0x0][0x5d0] ;  /* 0x0001740000087ab9 */ /* 0x000fe20000000a00 */
[----:B------:R-:W-:Y:S01]  /*4850*/  LOP3.LUT R8, R90, 0x6, R83, 0xf8, !PT ;  /* 0x000000065a087812 */ /* 0x000fe200078ef853 */
[----:B------:R-:W-:Y:S01]  /*4860*/  UIMAD.WIDE.U32 UR4, UR37, -0x55555555, URZ ;  /* 0xaaaaaaab250478a5 */ /* 0x000fe2000f8e003f */
[----:B------:R-:W-:Y:S01]  /*4870*/  IMAD R5, R13, UR8, RZ ;  /* 0x000000080d057c24 */ /* 0x000fe2000f8e02ff */
[----:B------:R-:W-:Y:S01]  /*4880*/  USEL UR6, URZ, 0x1, !UP0 ;  /* 0x000000013f067887 */ /* 0x000fe2000c000000 */
[--C-:B------:R-:W-:Y:S01]  /*4890*/  SHF.R.S32.HI R9, RZ, 0x1f, R8.reuse ;  /* 0x0000001fff097819 */ /* 0x100fe20000011408 */
[----:B------:R-:W-:Y:S01]  /*48a0*/  USHF.R.U32.HI UR4, URZ, 0x1, UR5 ;  /* 0x000000013f047899 */ /* 0x000fe20008011605 */
[C---:B------:R-:W-:Y:S01]  /*48b0*/  IMAD R7, R88.reuse, UR9, R5 ;  /* 0x0000000958077c24 */ /* 0x040fe2000f8e0205 */
[----:B------:R-:W-:Y:S01]  /*48c0*/  ULOP3.LUT UR36, UR36, UR6, URZ, 0x3c, !UPT ;  /* 0x0000000624247292 */ /* 0x000fe2000f8e3c3f */
[----:B0-----:R-:W-:Y:S01]  /*48d0*/  IMAD.MOV.U32 R0, RZ, RZ, -0x1 ;  /* 0xffffffffff007424 */ /* 0x001fe200078e00ff */
[----:B------:R-:W-:Y:S01]  /*48e0*/  UIMAD UR37, UR4, -0x3, UR37 ;  /* 0xfffffffd042578a4 */ /* 0x000fe2000f8e0225 */
[----:B------:R-:W-:Y:S01]  /*48f0*/  IMAD.WIDE.U32 R4, R88, UR8, R8 ;  /* 0x0000000858047c25 */ /* 0x000fe2000f8e0008 */
[----:B------:R-:W-:-:S03]  /*4900*/  @UP1 ULOP3.LUT UR36, UR36, 0x1, UR4, 0x78, !UPT ;  /* 0x0000000124241892 */ /* 0x000fc6000f8e7804 */
[----:B------:R-:W-:Y:S01]  /*4910*/  IMAD.IADD R5, R5, 0x1, R7 ;  /* 0x0000000105057824 */ /* 0x000fe200078e0207 */
[----:B------:R-:W-:Y:S08]  /*4920*/  @P0 BRA `(.L_x_28) ;  /* 0x0000002c00fc0947 */ /* 0x000ff00003800000 */
[----:B------:R-:W0:Y:S01]  /*4930*/  LDC.64 R10, c[0x0][0x5c8] ;  /* 0x00017200ff0a7b82 */ /* 0x000e220000000a00 */
[----:B------:R-:W-:Y:S01]  /*4940*/  IMAD.WIDE R20, R89, 0x80, R22 ;  /* 0x0000008059147825 */ /* 0x000fe200078e0216 */
[----:B------:R-:W-:Y:S01]  /*4950*/  ULDC.64 UR4, c[0x0][0x5c0] ;  /* 0x0001700000047ab9 */ /* 0x000fe20000000a00 */
[----:B------:R-:W-:Y:S02]  /*4960*/  BSSY B0, `(.L_x_28) ;  /* 0x00002fb000007945 */ /* 0x000fe40003800000 */
[----:B------:R-:W-:Y:S02]  /*4970*/  IMAD.IADD R3, R86, 0x1, -R3 ;  /* 0x0000000156037824 */ /* 0x000fe400078e0a03 */
[----:B------:R-:W-:Y:S02]  /*4980*/  IMAD.IADD R12, R81, 0x1, -R90 ;  /* 0x00000001510c7824 */ /* 0x000fe400078e0a5a */
[-C--:B0-----:R-:W-:Y:S02]  /*4990*/  IMAD R6, R21, R10.reuse, RZ ;  /* 0x0000000a15067224 */ /* 0x081fe400078e02ff */
[----:B------:R-:W-:-:S04]  /*49a0*/  IMAD.WIDE.U32 R4, R20, R10, R4 ;  /* 0x0000000a14047225 */ /* 0x000fc800078e0004 */
[----:B------:R-:W-:Y:S01]  /*49b0*/  IMAD R7, R20, R11, R6 ;  /* 0x0000000b14077224 */ /* 0x000fe200078e0206 */
[----:B------:R-:W-:-:S03]  /*49c0*/  IADD3 R4, P0, R4, UR4, RZ ;  /* 0x0000000404047c10 */ /* 0x000fc6000ff1e0ff */
[----:B------:R-:W-:Y:S01]  /*49d0*/  IMAD.IADD R7, R5, 0x1, R7 ;  /* 0x0000000105077824 */ /* 0x000fe200078e0207 */
[----:B------:R-:W-:-:S04]  /*49e0*/  LEA R6, P1, R10, R4, 0x3 ;  /* 0x000000040a067211 */ /* 0x000fc800078218ff */
[----:B------:R-:W-:Y:S02]  /*49f0*/  IADD3.X R5, R7, UR5, RZ, P0, !PT ;  /* 0x0000000507057c10 */ /* 0x000fe400087fe4ff */
[----:B-----5:R-:W-:Y:S02]  /*4a00*/  ISETP.NE.AND P0, PT, R80, RZ, PT ;  /* 0x000000ff5000720c */ /* 0x020fe40003f05270 */
[----:B------:R-:W-:-:S11]  /*4a10*/  LEA.HI.X R7, R10, R5, R11, 0x3, P1 ;  /* 0x000000050a077211 */ /* 0x000fd600008f1c0b */
[----:B------:R-:W-:Y:S05]  /*4a20*/  @!P0 BRA `(.L_x_29) ;  /* 0x0000002000a88947 */ /* 0x000fea0003800000 */
[----:B------:R-:W0:Y:S01]  /*4a30*/  LDC.64 R92, c[0x0][0x5b0] ;  /* 0x00016c00ff5c7b82 */ /* 0x000e220000000a00 */
[----:B------:R-:W-:Y:S01]  /*4a40*/  ULDC.64 UR4, c[0x0][0x5b8] ;  /* 0x00016e0000047ab9 */ /* 0x000fe20000000a00 */
[----:B------:R-:W-:Y:S01]  /*4a50*/  ISETP.GE.AND P3, PT, R12, 0x1, PT ;  /* 0x000000010c00780c */ /* 0x000fe20003f66270 */
[----:B------:R-:W-:Y:S01]  /*4a60*/  IMAD R11, R13, UR4, RZ ;  /* 0x000000040d0b7c24 */ /* 0x000fe2000f8e02ff */
[----:B------:R-:W-:Y:S01]  /*4a70*/  BSSY B1, `(.L_x_30) ;  /* 0x000000e000017945 */ /* 0x000fe20003800000 */
[C---:B------:R-:W-:Y:S01]  /*4a80*/  IMAD.WIDE.U32 R90, R88.reuse, UR4, R8 ;  /* 0x00000004585a7c25 */ /* 0x040fe2000f8e0008 */
[----:B------:R-:W-:Y:S02]  /*4a90*/  ISETP.LT.OR P1, PT, R3, 0x1, !P3 ;  /* 0x000000010300780c */ /* 0x000fe40005f21670 */
[----:B------:R-:W1:Y:S01]  /*4aa0*/  LDC.64 R94, c[0x0][0x5a8] ;  /* 0x00016a00ff5e7b82 */ /* 0x000e620000000a00 */
[----:B------:R-:W-:Y:S02]  /*4ab0*/  IMAD R11, R88, UR5, R11 ;  /* 0x00000005580b7c24 */ /* 0x000fe4000f8e020b */
[----:B------:R-:W-:-:S02]  /*4ac0*/  IMAD.MOV.U32 R14, RZ, RZ, R90 ;  /* 0x000000ffff0e7224 */ /* 0x000fc400078e005a */
[----:B------:R-:W-:Y:S02]  /*4ad0*/  IMAD.IADD R15, R91, 0x1, R11 ;  /* 0x000000015b0f7824 */ /* 0x000fe400078e020b */
[-C--:B0-----:R-:W-:Y:S02]  /*4ae0*/  IMAD R10, R21, R92.reuse, RZ ;  /* 0x0000005c150a7224 */ /* 0x081fe400078e02ff */
[----:B------:R-:W-:-:S04]  /*4af0*/  IMAD.WIDE.U32 R8, R20, R92, R14 ;  /* 0x0000005c14087225 */ /* 0x000fc800078e000e */
[----:B------:R-:W-:Y:S01]  /*4b00*/  IMAD R89, R20, R93, R10 ;  /* 0x0000005d14597224 */ /* 0x000fe200078e020a */
[----:B-1----:R-:W-:-:S04]  /*4b10*/  IADD3 R8, P0, R8, R94, RZ ;  /* 0x0000005e08087210 */ /* 0x002fc80007f1e0ff */
[----:B------:R-:W-:Y:S01]  /*4b20*/  IADD3.X R9, R95, R9, R89, P0, !PT ;  /* 0x000000095f097210 */ /* 0x000fe200007fe459 */
[----:B------:R-:W-:Y:S08]  /*4b30*/  @P1 BRA `(.L_x_31) ;  /* 0x0000000000041947 */ /* 0x000ff00003800000 */
[----:B------:R0:W5:Y:S02]  /*4b40*/  LDG.E.U8 R87, desc[UR44][R8.64] ;  /* 0x0000002c08577981 */ /* 0x000164000c1e1100 */
.L_x_31:
[----:B------:R-:W-:Y:S05]  /*4b50*/  BSYNC B1 ;  /* 0x0000000000017941 */ /* 0x000fea0003800000 */
.L_x_30:
[----:B-----5:R-:W-:Y:S01]  /*4b60*/  LOP3.LUT R13, R87, 0xffff, RZ, 0xc0, !PT ;  /* 0x0000ffff570d7812 */ /* 0x020fe200078ec0ff */
[C---:B------:R-:W-:Y:S01]  /*4b70*/  IMAD.SHL.U32 R10, R92.reuse, 0x8, RZ ;  /* 0x000000085c0a7824 */ /* 0x040fe200078e00ff */
[----:B------:R-:W-:Y:S01]  /*4b80*/  SHF.L.U64.HI R11, R92, 0x3, R93 ;  /* 0x000000035c0b7819 */ /* 0x000fe2000001025d */
[----:B------:R-:W-:Y:S01]  /*4b90*/  BSSY B1, `(.L_x_32) ;  /* 0x000000e000017945 */ /* 0x000fe20003800000 */
[----:B------:R-:W-:Y:S02]  /*4ba0*/  PRMT R13, R13, 0x8880, RZ ;  /* 0x000088800d0d7816 */ /* 0x000fe400000000ff */
[----:B------:R-:W-:Y:S01]  /*4bb0*/  ISETP.GE.AND P2, PT, R12, 0x2, PT ;  /* 0x000000020c00780c */ /* 0x000fe20003f46270 */
[----:B------:R-:W-:-:S03]  /*4bc0*/  IMAD.WIDE.U32 R10, R20, R92, R10 ;  /* 0x0000005c140a7225 */ /* 0x000fc600078e000a */
[----:B------:R-:W-:Y:S01]  /*4bd0*/  ISETP.LT.OR P0, PT, R3, 0x1, !P2 ;  /* 0x000000010300780c */ /* 0x000fe20005701670 */
[----:B------:R-:W-:Y:S01]  /*4be0*/  IMAD R20, R13, R80, RZ ;  /* 0x000000500d147224 */ /* 0x000fe200078e02ff */
[----:B------:R-:W-:Y:S01]  /*4bf0*/  IADD3 R10, P4, P5, R90, R94, R10 ;  /* 0x0000005e5a0a7210 */ /* 0x000fe20007d9e00a */
[----:B------:R-:W-:Y:S02]  /*4c00*/  IMAD.IADD R21, R89, 0x1, R11 ;  /* 0x0000000159157824 */ /* 0x000fe400078e020b */
[----:B------:R-:W-:-:S05]  /*4c10*/  @!P1 IMAD R13, R72, R19, R20 ;  /* 0x00000013480d9224 */ /* 0x000fca00078e0214 */
[----:B------:R1:W-:Y:S03]  /*4c20*/  @!P1 STG.E.U8 desc[UR44][R4.64], R13 ;  /* 0x0000000d04009986 */ /* 0x0003e6000c10112c */
[----:B------:R-:W-:Y:S05]  /*4c30*/  @P0 BRA `(.L_x_33) ;  /* 0x00000000000c0947 */ /* 0x000fea0003800000 */
[----:B------:R-:W1:Y:S02]  /*4c40*/  LDG.E.U8 R87, desc[UR44][R8.64+0x1] ;  /* 0x0000012c08577981 */ /* 0x000e64000c1e1100 */
[----:B-1----:R-:W-:-:S05]  /*4c50*/  PRMT R13, R87, 0x8880, RZ ;  /* 0x00008880570d7816 */ /* 0x002fca00000000ff */
[----:B------:R-:W-:-:S07]  /*4c60*/  IMAD R20, R13, R80, RZ ;  /* 0x000000500d147224 */ /* 0x000fce00078e02ff */
.L_x_33:
[----:B------:R-:W-:Y:S05]  /*4c70*/  BSYNC B1 ;  /* 0x0000000000017941 */ /* 0x000fea0003800000 */
.L_x_32:
[----:B------:R-:W-:Y:S01]  /*4c80*/  ISETP.LT.OR P3, PT, R3, 0x9, !P3 ;  /* 0x000000090300780c */ /* 0x000fe20005f61670 */
[----:B------:R-:W-:Y:S01]  /*4c90*/  @!P0 IMAD R73, R73, R19, R20 ;  /* 0x0000001349498224 */ /* 0x000fe200078e0214 */
[C---:B------:R-:W-:Y:S01]  /*4ca0*/  ISETP.GE.AND P1, PT, R12.reuse, 0x9, PT ;  /* 0x000000090c00780c */ /* 0x040fe20003f26270 */
[----:B------:R-:W-:Y:S01]  /*4cb0*/  BSSY B1, `(.L_x_34) ;  /* 0x000000b000017945 */ /* 0x000fe20003800000 */
[----:B------:R-:W-:Y:S02]  /*4cc0*/  IADD3.X R11, R15, R95, R21, P4, P5 ;  /* 0x0000005f0f0b7210 */ /* 0x000fe400027ea415 */
[----:B------:R2:W-:Y:S01]  /*4cd0*/  @!P0 STG.E.U8 desc[UR44][R4.64+0x1], R73 ;  /* 0x0000014904008986 */ /* 0x0005e2000c10112c */
[----:B------:R-:W-:Y:S02]  /*4ce0*/  ISETP.GE.AND P0, PT, R12, 0xa, PT ;  /* 0x0000000a0c00780c */ /* 0x000fe40003f06270 */
[C---:B------:R-:W-:Y:S02]  /*4cf0*/  ISETP.LT.OR P2, PT, R3.reuse, 0x9, !P2 ;  /* 0x000000090300780c */ /* 0x040fe40005741670 */
[----:B------:R-:W-:-:S02]  /*4d00*/  ISETP.LT.OR P5, PT, R3, 0x1, !P1 ;  /* 0x000000010300780c */ /* 0x000fc40004fa1670 */
[----:B------:R-:W-:Y:S01]  /*4d10*/  ISETP.LT.OR P4, PT, R3, 0x1, !P0 ;  /* 0x000000010300780c */ /* 0x000fe20004781670 */
[----:B------:R-:W-:-:S12]  /*4d20*/  @P3 BRA `(.L_x_35) ;  /* 0x00000000000c3947 */ /* 0x000fd80003800000 */
[----:B------:R-:W1:Y:S02]  /*4d30*/  LDG.E.U8 R87, desc[UR44][R10.64] ;  /* 0x0000002c0a577981 */ /* 0x000e64000c1e1100 */
[----:B-1----:R-:W-:-:S05]  /*4d40*/  PRMT R13, R87, 0x8880, RZ ;  /* 0x00008880570d7816 */ /* 0x002fca00000000ff */
[----:B------:R-:W-:-:S07]  /*4d50*/  IMAD R20, R13, R80, RZ ;  /* 0x000000500d147224 */ /* 0x000fce00078e02ff */
.L_x_35:
[----:B------:R-:W-:Y:S05]  /*4d60*/  BSYNC B1 ;  /* 0x0000000000017941 */ /* 0x000fea0003800000 */
.L_x_34:
[----:B-1----:R-:W-:Y:S01]  /*4d70*/  @!P3 IMAD R13, R74, R19, R20 ;  /* 0x000000134a0db224 */ /* 0x002fe200078e0214 */
[----:B------:R-:W-:Y:S04]  /*4d80*/  BSSY B1, `(.L_x_36) ;  /* 0x0000006000017945 */ /* 0x000fe80003800000 */
[----:B------:R1:W-:Y:S01]  /*4d90*/  @!P3 STG.E.U8 desc[UR44][R6.64], R13 ;  /* 0x0000000d0600b986 */ /* 0x0003e2000c10112c */
[----:B------:R-:W-:Y:S05]  /*4da0*/  @P2 BRA `(.L_x_37) ;  /* 0x00000000000c2947 */ /* 0x000fea0003800000 */
[----:B------:R-:W1:Y:S02]  /*4db0*/  LDG.E.U8 R87, desc[UR44][R10.64+0x1] ;  /* 0x0000012c0a577981 */ /* 0x000e64000c1e1100 */
[----:B-1----:R-:W-:-:S05]  /*4dc0*/  PRMT R13, R87, 0x8880, RZ ;  /* 0x00008880570d7816 */ /* 0x002fca00000000ff */
[----:B------:R-:W-:-:S07]  /*4dd0*/  IMAD R20, R13, R80, RZ ;  /* 0x000000500d147224 */ /* 0x000fce00078e02ff */
.L_x_37:
[----:B------:R-:W-:Y:S05]  /*4de0*/  BSYNC B1 ;  /* 0x0000000000017941 */ /* 0x000fea0003800000 */
.L_x_36:
[----:B------:R-:W-:Y:S01]  /*4df0*/  @!P2 IMAD R75, R75, R19, R20 ;  /* 0x000000134b4ba224 */ /* 0x000fe200078e0214 */
[----:B------:R-:W-:Y:S04]  /*4e00*/  BSSY B1, `(.L_x_38) ;  /* 0x0000006000017945 */ /* 0x000fe80003800000 */
[----:B------:R3:W-:Y:S01]  /*4e10*/  @!P2 STG.E.U8 desc[UR44][R6.64+0x1], R75 ;  /* 0x0000014b0600a986 */ /* 0x0007e2000c10112c */
[----:B------:R-:W-:Y:S05]  /*4e20*/  @P5 BRA `(.L_x_39) ;  /* 0x00000000000c5947 */ /* 0x000fea0003800000 */
[----:B------:R-:W1:Y:S02]  /*4e30*/  LDG.E.U8 R87, desc[UR44][R8.64+0x8] ;  /* 0x0000082c08577981 */ /* 0x000e64000c1e1100 */
[----:B-1----:R-:W-:-:S05]  /*4e40*/  PRMT R13, R87, 0x8880, RZ ;  /* 0x00008880570d7816 */ /* 0x002fca00000000ff */
[----:B------:R-:W-:-:S07]  /*4e50*/  IMAD R20, R13, R80, RZ ;  /* 0x000000500d147224 */ /* 0x000fce00078e02ff */
.L_x_39:
[----:B------:R-:W-:Y:S05]  /*4e60*/  BSYNC B1 ;  /* 0x0000000000017941 */ /* 0x000fea0003800000 */
.L_x_38:
[----:B-1----:R-:W-:Y:S01]  /*4e70*/  @!P5 IMAD R13, R76, R19, R20 ;  /* 0x000000134c0dd224 */ /* 0x002fe200078e0214 */
[----:B------:R-:W-:Y:S04]  /*4e80*/  BSSY B1, `(.L_x_40) ;  /* 0x0000006000017945 */ /* 0x000fe80003800000 */
[----:B------:R1:W-:Y:S01]  /*4e90*/  @!P5 STG.E.U8 desc[UR44][R4.64+0x8], R13 ;  /* 0x0000080d0400d986 */ /* 0x0003e2000c10112c */
[----:B------:R-:W-:Y:S05]  /*4ea0*/  @P4 BRA `(.L_x_41) ;  /* 0x00000000000c4947 */ /* 0x000fea0003800000 */
[----:B------:R-:W1:Y:S02]  /*4eb0*/  LDG.E.U8 R87, desc[UR44][R8.64+0x9] ;  /* 0x0000092c08577981 */ /* 0x000e64000c1e1100 */
[----:B-1----:R-:W-:-:S05]  /*4ec0*/  PRMT R13, R87, 0x8880, RZ ;  /* 0x00008880570d7816 */ /* 0x002fca00000000ff */
[----:B------:R-:W-:-:S07]  /*4ed0*/  IMAD R20, R13, R80, RZ ;  /* 0x000000500d147224 */ /* 0x000fce00078e02ff */
.L_x_41:
[----:B------:R-:W-:Y:S05]  /*4ee0*/  BSYNC B1 ;  /* 0x0000000000017941 */ /* 0x000fea0003800000 */
.L_x_40:
[----:B------:R-:W-:Y:S01]  /*4ef0*/  ISETP.LT.OR P1, PT, R3, 0x9, !P1 ;  /* 0x000000090300780c */ /* 0x000fe20004f21670 */
[----:B------:R-:W-:Y:S01]  /*4f00*/  @!P4 IMAD R77, R77, R19, R20 ;  /* 0x000000134d4dc224 */ /* 0x000fe200078e0214 */
[C---:B------:R-:W-:Y:S01]  /*4f10*/  ISETP.GE.AND P3, PT, R12.reuse, 0x11, PT ;  /* 0x000000110c00780c */ /* 0x040fe20003f66270 */
[----:B------:R-:W-:Y:S01]  /*4f20*/  BSSY B1, `(.L_x_42) ;  /* 0x000000a000017945 */ /* 0x000fe20003800000 */
[----:B------:R-:W-:Y:S02]  /*4f30*/  ISETP.GE.AND P2, PT, R12, 0x12, PT ;  /* 0x000000120c00780c */ /* 0x000fe40003f46270 */
[----:B------:R4:W-:Y:S01]  /*4f40*/  @!P4 STG.E.U8 desc[UR44][R4.64+0x9], R77 ;  /* 0x0000094d0400c986 */ /* 0x0009e2000c10112c */
[C---:B------:R-:W-:Y:S02]  /*4f50*/  ISETP.LT.OR P0, PT, R3.reuse, 0x9, !P0 ;  /* 0x000000090300780c */ /* 0x040fe40004701670 */
[C---:B------:R-:W-:Y:S02]  /*4f60*/  ISETP.LT.OR P5, PT, R3.reuse, 0x1, !P3 ;  /* 0x000000010300780c */ /* 0x040fe40005fa1670 */
[----:B------:R-:W-:-:S02]  /*4f70*/  ISETP.LT.OR P4, PT, R3, 0x1, !P2 ;  /* 0x000000010300780c */ /* 0x000fc40005781670 */
[----:B------:R-:W-:Y:S11]  /*4f80*/  @P1 BRA `(.L_x_43) ;  /* 0x00000000000c1947 */ /* 0x000ff60003800000 */
[----:B------:R-:W1:Y:S02]  /*4f90*/  LDG.E.U8 R87, desc[UR44][R10.64+0x8] ;  /* 0x0000082c0a577981 */ /* 0x000e64000c1e1100 */
[----:B-1----:R-:W-:-:S05]  /*4fa0*/  PRMT R13, R87, 0x8880, RZ ;  /* 0x00008880570d7816 */ /* 0x002fca00000000ff */
[----:B------:R-:W-:-:S07]  /*4fb0*/  IMAD R20, R13, R80, RZ ;  /* 0x000000500d147224 */ /* 0x000fce00078e02ff */
.L_x_43:
[----:B------:R-:W-:Y:S05]  /*4fc0*/  BSYNC B1 ;  /* 0x0000000000017941 */ /* 0x000fea0003800000 */
.L_x_42:
[----:B-1----:R-:W-:Y:S01]  /*4fd0*/  @!P1 IMAD R13, R78, R19, R20 ;  /* 0x000000134e0d9224 */ /* 0x002fe200078e0214 */
[----:B------:R-:W-:Y:S04]  /*4fe0*/  BSSY B1, `(.L_x_44) ;  /* 0x0000006000017945 */ /* 0x000fe80003800000 */
[----:B------:R1:W-:Y:S01]  /*4ff0*/  @!P1 STG.E.U8 desc[UR44][R6.64+0x8], R13 ;  /* 0x0000080d06009986 */ /* 0x0003e2000c10112c */
[----:B------:R-:W-:Y:S05]  /*5000*/  @P0 BRA `(.L_x_45) ;  /* 0x00000000000c0947 */ /* 0x000fea0003800000 */
[----:B------:R-:W1:Y:S02]  /*5010*/  LDG.E.U8 R87, desc[UR44][R10.64+0x9] ;  /* 0x0000092c0a577981 */ /* 0x000e64000c1e1100 */
[----:B-1----:R-:W-:-:S05]  /*5020*/  PRMT R13, R87, 0x8880, RZ ;  /* 0x00008880570d7816 */ /* 0x002fca00000000ff */
[----:B------:R-:W-:-:S07]  /*5030*/  IMAD R20, R13, R80, RZ ;  /* 0x000000500d147224 */ /* 0x000fce00078e02ff */
.L_x_45:
[----:B------:R-:W-:Y:S05]  /*5040*/  BSYNC B1 ;  /* 0x0000000000017941 */ /* 0x000fea0003800000 */
.L_x_44:
[----:B------:R-:W-:Y:S01]  /*5050*/  @!P0 IMAD R79, R79, R19, R20 ;  /* 0x000000134f4f8224 */ /* 0x000fe200078e0214 */
[----:B------:R-:W-:Y:S04]  /*5060*/  BSSY B1, `(.L_x_46) ;  /* 0x0000006000017945 */ /* 0x000fe80003800000 */
[----:B------:R0:W-:Y:S01]  /*5070*/  @!P0 STG.E.U8 desc[UR44][R6.64+0x9], R79 ;  /* 0x0000094f06008986 */ /* 0x0001e2000c10112c */
[----:B------:R-:W-:Y:S05]  /*5080*/  @P5 BRA `(.L_x_47) ;  /* 0x00000000000c5947 */ /* 0x000fea0003800000 */
[----:B------:R-:W1:Y:S02]  /*5090*/  LDG.E.U8 R87, desc[UR44][R8.64+0x10] ;  /* 0x0000102c08577981 */ /* 0x000e64000c1e1100 */
[----:B-1----:R-:W-:-:S05]  /*50a0*/  PRMT R13, R87, 0x8880, RZ ;  /* 0x00008880570d7816 */ /* 0x002fca00000000ff */
[----:B------:R-:W-:-:S07]  /*50b0*/  IMAD R20, R13, R80, RZ ;  /* 0x000000500d147224 */ /* 0x000fce00078e02ff */
.L_x_47:
[----:B------:R-:W-:Y:S05]  /*50c0*/  BSYNC B1 ;  /* 0x0000000000017941 */ /* 0x000fea0003800000 */
.L_x_46:
[----:B-1----:R-:W-:Y:S01]  /*50d0*/  @!P5 IMAD R13, R64, R19, R20 ;  /* 0x00000013400dd224 */ /* 0x002fe200078e0214 */
[----:B------:R-:W-:Y:S04]  /*50e0*/  BSSY B1, `(.L_x_48) ;  /* 0x0000006000017945 */ /* 0x000fe80003800000 */
[----:B------:R1:W-:Y:S01]  /*50f0*/  @!P5 STG.E.U8 desc[UR44][R4.64+0x10], R13 ;  /* 0x0000100d0400d986 */ /* 0x0003e2000c10112c */
[----:B------:R-:W-:Y:S05]  /*5100*/  @P4 BRA `(.L_x_49) ;  /* 0x00000000000c4947 */ /* 0x000fea0003800000 */
[----:B------:R-:W1:Y:S02]  /*5110*/  LDG.E.U8 R87, desc[UR44][R8.64+0x11] ;  /* 0x0000112c08577981 */ /* 0x000e64000c1e1100 */
[----:B-1----:R-:W-:-:S05]  /*5120*/  PRMT R13, R87, 0x8880, RZ ;  /* 0x00008880570d7816 */ /* 0x002fca00000000ff */
[----:B------:R-:W-:-:S07]  /*5130*/  IMAD R20, R13, R80, RZ ;  /* 0x000000500d147224 */ /* 0x000fce00078e02ff */
.L_x_49:
[----:B------:R-:W-:Y:S05]  /*5140*/  BSYNC B1 ;  /* 0x0000000000017941 */ /* 0x000fea0003800000 */
.L_x_48:
        /* <DEDUP_REMOVED lines=13> */
.L_x_51:
[----:B------:R-:W-:Y:S05]  /*5220*/  BSYNC B1 ;  /* 0x0000000000017941 */ /* 0x000fea0003800000 */
.L_x_50:
[----:B-1----:R-:W-:Y:S01]  /*5230*/  @!P3 IMAD R13, R66, R19, R20 ;  /* 0x00000013420db224 */ /* 0x002fe200078e0214 */
[----:B------:R-:W-:Y:S04]  /*5240*/  BSSY B1, `(.L_x_52) ;  /* 0x0000006000017945 */ /* 0x000fe80003800000 */
[----:B------:R1:W-:Y:S01]  /*5250*/  @!P3 STG.E.U8 desc[UR44][R6.64+0x10], R13 ;  /* 0x0000100d0600b986 */ /* 0x0003e2000c10112c */
[----:B------:R-:W-:Y:S05]  /*5260*/  @P2 BRA `(.L_x_53) ;  /* 0x00000000000c2947 */ /* 0x000fea0003800000 */
[----:B------:R-:W1:Y:S02]  /*5270*/  LDG.E.U8 R87, desc[UR44][R10.64+0x11] ;  /* 0x0000112c0a577981 */ /* 0x000e64000c1e1100 */
[----:B-1----:R-:W-:-:S05]  /*5280*/  PRMT R13, R87, 0x8880, RZ ;  /* 0x00008880570d7816 */ /* 0x002fca00000000ff */
[----:B------:R-:W-:-:S07]  /*5290*/  IMAD R20, R13, R80, RZ ;  /* 0x000000500d147224 */ /* 0x000fce00078e02ff */
.L_x_53:
[----:B------:R-:W-:Y:S05]  /*52a0*/  BSYNC B1 ;  /* 0x0000000000017941 */ /* 0x000fea0003800000 */
.L_x_52:
[----:B------:R-:W-:Y:S01]  /*52b0*/  @!P2 IMAD R67, R67, R19, R20 ;  /* 0x000000134343a224 */ /* 0x000fe200078e0214 */
[----:B------:R-:W-:Y:S04]  /*52c0*/  BSSY B1, `(.L_x_54) ;  /* 0x0000006000017945 */ /* 0x000fe80003800000 */
[----:B------:R0:W-:Y:S01]  /*52d0*/  @!P2 STG.E.U8 desc[UR44][R6.64+0x11], R67 ;  /* 0x000011430600a986 */ /* 0x0001e2000c10112c */
[----:B------:R-:W-:Y:S05]  /*52e0*/  @P5 BRA `(.L_x_55) ;  /* 0x00000000000c5947 */ /* 0x000fea0003800000 */
[----:B------:R-:W1:Y:S02]  /*52f0*/  LDG.E.U8 R87, desc[UR44][R8.64+0x18] ;  /* 0x0000182c08577981 */ /* 0x000e64000c1e1100 */
[----:B-1----:R-:W-:-:S05]  /*5300*/  PRMT R13, R87, 0x8880, RZ ;  /* 0x00008880570d7816 */ /* 0x002fca00000000ff */
[----:B------:R-:W-:-:S07]  /*5310*/  IMAD R20, R13, R80, RZ ;  /* 0x000000500d147224 */ /* 0x000fce00078e02ff */
.L_x_55:
[----:B------:R-:W-:Y:S05]  /*5320*/  BSYNC B1 ;  /* 0x0000000000017941 */ /* 0x000fea0003800000 */
.L_x_54:
[----:B-1----:R-:W-:Y:S01]  /*5330*/  @!P5 IMAD R13, R68, R19, R20 ;  /* 0x00000013440dd224 */ /* 0x002fe200078e0214 */
[----:B------:R-:W-:Y:S04]  /*5340*/  BSSY B1, `(.L_x_56) ;  /* 0x0000006000017945 */ /* 0x000fe80003800000 */
[----:B------:R1:W-:Y:S01]  /*5350*/  @!P5 STG.E.U8 desc[UR44][R4.64+0x18], R13 ;  /* 0x0000180d0400d986 */ /* 0x0003e2000c10112c */
[----:B------:R-:W-:Y:S05]  /*5360*/  @P4 BRA `(.L_x_57) ;  /* 0x00000000000c4947 */ /* 0x000fea0003800000 */
[----:B------:R-:W1:Y:S02]  /*5370*/  LDG.E.U8 R87, desc[UR44][R8.64+0x19] ;  /* 0x0000192c08577981 */ /* 0x000e64000c1e1100 */
[----:B-1----:R-:W-:-:S05]  /*5380*/  PRMT R13, R87, 0x8880, RZ ;  /* 0x00008880570d7816 */ /* 0x002fca00000000ff */
[----:B------:R-:W-:-:S07]  /*5390*/  IMAD R20, R13, R80, RZ ;  /* 0x000000500d147224 */ /* 0x000fce00078e02ff */
.L_x_57:
[----:B------:R-:W-:Y:S05]  /*53a0*/  BSYNC B1 ;  /* 0x0000000000017941 */ /* 0x000fea0003800000 */
.L_x_56:
        /* <DEDUP_REMOVED lines=13> */
.L_x_59:
[----:B------:R-:W-:Y:S05]  /*5480*/  BSYNC B1 ;  /* 0x0000000000017941 */ /* 0x000fea0003800000 */
.L_x_58:
[----:B-1----:R-:W-:Y:S01]  /*5490*/  @!P1 IMAD R13, R70, R19, R20 ;  /* 0x00000013460d9224 */ /* 0x002fe200078e0214 */
[----:B------:R-:W-:Y:S04]  /*54a0*/  BSSY B1, `(.L_x_60) ;  /* 0x0000006000017945 */ /* 0x000fe80003800000 */
[----:B------:R1:W-:Y:S01]  /*54b0*/  @!P1 STG.E.U8 desc[UR44][R6.64+0x18], R13 ;  /* 0x0000180d06009986 */ /* 0x0003e2000c10112c */
[----:B------:R-:W-:Y:S05]  /*54c0*/  @P0 BRA `(.L_x_61) ;  /* 0x00000000000c0947 */ /* 0x000fea0003800000 */
[----:B------:R-:W1:Y:S02]  /*54d0*/  LDG.E.U8 R87, desc[UR44][R10.64+0x19] ;  /* 0x0000192c0a577981 */ /* 0x000e64000c1e1100 */
[----:B-1----:R-:W-:-:S05]  /*54e0*/  PRMT R13, R87, 0x8880, RZ ;  /* 0x00008880570d7816 */ /* 0x002fca00000000ff */
[----:B------:R-:W-:-:S07]  /*54f0*/  IMAD R20, R13, R80, RZ ;  /* 0x000000500d147224 */ /* 0x000fce00078e02ff */
.L_x_61:
[----:B------:R-:W-:Y:S05]  /*5500*/  BSYNC B1 ;  /* 0x0000000000017941 */ /* 0x000fea0003800000 */
.L_x_60:
[----:B------:R-:W-:Y:S01]  /*5510*/  @!P0 IMAD R71, R71, R19, R20 ;  /* 0x0000001347478224 */ /* 0x000fe200078e0214 */
[----:B------:R-:W-:Y:S04]  /*5520*/  BSSY B1, `(.L_x_62) ;  /* 0x0000006000017945 */ /* 0x000fe80003800000 */
[----:B------:R0:W-:Y:S01]  /*5530*/  @!P0 STG.E.U8 desc[UR44][R6.64+0x19], R71 ;  /* 0x0000194706008986 */ /* 0x0001e2000c10112c */
[----:B------:R-:W-:Y:S05]  /*5540*/  @P5 BRA `(.L_x_63) ;  /* 0x00000000000c5947 */ /* 0x000fea0003800000 */
[----:B------:R-:W1:Y:S02]  /*5550*/  LDG.E.U8 R87, desc[UR44][R8.64+0x20] ;  /* 0x0000202c08577981 */ /* 0x000e64000c1e1100 */
[----:B-1----:R-:W-:-:S05]  /*5560*/  PRMT R13, R87, 0x8880, RZ ;  /* 0x00008880570d7816 */ /* 0x002fca00000000ff */
[----:B------:R-:W-:-:S07]  /*5570*/  IMAD R20, R13, R80, RZ ;  /* 0x000000500d147224 */ /* 0x000fce00078e02ff */
.L_x_63:
[----:B------:R-:W-:Y:S05]  /*5580*/  BSYNC B1 ;  /* 0x0000000000017941 */ /* 0x000fea0003800000 */
.L_x_62:
[----:B-1----:R-:W-:Y:S01]  /*5590*/  @!P5 IMAD R13, R56, R19, R20 ;  /* 0x00000013380dd224 */ /* 0x002fe200078e0214 */
[----:B------:R-:W-:Y:S04]  /*55a0*/  BSSY B1, `(.L_x_64) ;  /* 0x0000006000017945 */ /* 0x000fe80003800000 */
[----:B------:R1:W-:Y:S01]  /*55b0*/  @!P5 STG.E.U8 desc[UR44][R4.64+0x20], R13 ;  /* 0x0000200d0400d986 */ /* 0x0003e2000c10112c */
[----:B------:R-:W-:Y:S05]  /*55c0*/  @P4 BRA `(.L_x_65) ;  /* 0x00000000000c4947 */ /* 0x000fea0003800000 */
[----:B------:R-:W1:Y:S02]  /*55d0*/  LDG.E.U8 R87, desc[UR44][R8.64+0x21] ;  /* 0x0000212c08577981 */ /* 0x000e64000c1e1100 */
[----:B-1----:R-:W-:-:S05]  /*55e0*/  PRMT R13, R87, 0x8880, RZ ;  /* 0x00008880570d7816 */ /* 0x002fca00000000ff */
[----:B------:R-:W-:-:S07]  /*55f0*/  IMAD R20, R13, R80, RZ ;  /* 0x000000500d147224 */ /* 0x000fce00078e02ff */
.L_x_65:
[----:B------:R-:W-:Y:S05]  /*5600*/  BSYNC B1 ;  /* 0x0000000000017941 */ /* 0x000fea0003800000 */
.L_x_64:
        /* <DEDUP_REMOVED lines=13> */
.L_x_67:
[----:B------:R-:W-:Y:S05]  /*56e0*/  BSYNC B1 ;  /* 0x0000000000017941 */ /* 0x000fea0003800000 */
.L_x_66:
[----:B-1----:R-:W-:Y:S01]  /*56f0*/  @!P3 IMAD R13, R58, R19, R20 ;  /* 0x000000133a0db224 */ /* 0x002fe200078e0214 */
[----:B------:R-:W-:Y:S04]  /*5700*/  BSSY B1, `(.L_x_68) ;  /* 0x0000006000017945 */ /* 0x000fe80003800000 */
[----:B------:R1:W-:Y:S01]  /*5710*/  @!P3 STG.E.U8 desc[UR44][R6.64+0x20], R13 ;  /* 0x0000200d0600b986 */ /* 0x0003e2000c10112c */
[----:B------:R-:W-:Y:S05]  /*5720*/  @P2 BRA `(.L_x_69) ;  /* 0x00000000000c2947 */ /* 0x000fea0003800000 */
[----:B------:R-:W1:Y:S02]  /*5730*/  LDG.E.U8 R87, desc[UR44][R10.64+0x21] ;  /* 0x0000212c0a577981 */ /* 0x000e64000c1e1100 */
[----:B-1----:R-:W-:-:S05]  /*5740*/  PRMT R13, R87, 0x8880, RZ ;  /* 0x00008880570d7816 */ /* 0x002fca00000000ff */
[----:B------:R-:W-:-:S07]  /*5750*/  IMAD R20, R13, R80, RZ ;  /* 0x000000500d147224 */ /* 0x000fce00078e02ff */
.L_x_69:
[----:B------:R-:W-:Y:S05]  /*5760*/  BSYNC B1 ;  /* 0x0000000000017941 */ /* 0x000fea0003800000 */
.L_x_68:
[----:B------:R-:W-:Y:S01]  /*5770*/  @!P2 IMAD R59, R59, R19, R20 ;  /* 0x000000133b3ba224 */ /* 0x000fe200078e0214 */
[----:B------:R-:W-:Y:S04]  /*5780*/  BSSY B1, `(.L_x_70) ;  /* 0x0000006000017945 */ /* 0x000fe80003800000 */
[----:B------:R0:W-:Y:S01]  /*5790*/  @!P2 STG.E.U8 desc[UR44][R6.64+0x21], R59 ;  /* 0x0000213b0600a986 */ /* 0x0001e2000c10112c */
[----:B------:R-:W-:Y:S05]  /*57a0*/  @P5 BRA `(.L_x_71) ;  /* 0x00000000000c5947 */ /* 0x000fea0003800000 */
[----:B------:R-:W1:Y:S02]  /*57b0*/  LDG.E.U8 R87, desc[UR44][R8.64+0x28] ;  /* 0x0000282c08577981 */ /* 0x000e64000c1e1100 */
[----:B-1----:R-:W-:-:S05]  /*57c0*/  PRMT R13, R87, 0x8880, RZ ;  /* 0x00008880570d7816 */ /* 0x002fca00000000ff */
[----:B------:R-:W-:-:S07]  /*57d0*/  IMAD R20, R13, R80, RZ ;  /* 0x000000500d147224 */ /* 0x000fce00078e02ff */
.L_x_71:
[----:B------:R-:W-:Y:S05]  /*57e0*/  BSYNC B1 ;  /* 0x0000000000017941 */ /* 0x000fea0003800000 */
.L_x_70:
[----:B-1----:R-:W-:Y:S01]  /*57f0*/  @!P5 IMAD R13, R60, R19, R20 ;  /* 0x000000133c0dd224 */ /* 0x002fe200078e0214 */
[----:B------:R-:W-:Y:S04]  /*5800*/  BSSY B1, `(.L_x_72) ;  /* 0x0000006000017945 */ /* 0x000fe80003800000 */
[----:B------:R1:W-:Y:S01]  /*5810*/  @!P5 STG.E.U8 desc[UR44][R4.64+0x28], R13 ;  /* 0x0000280d0400d986 */ /* 0x0003e2000c10112c */
[----:B------:R-:W-:Y:S05]  /*5820*/  @P4 BRA `(.L_x_73) ;  /* 0x00000000000c4947 */ /* 0x000fea0003800000 */
[----:B------:R-:W1:Y:S02]  /*5830*/  LDG.E.U8 R87, desc[UR44][R8.64+0x29] ;  /* 0x0000292c08577981 */ /* 0x000e64000c1e1100 */
[----:B-1----:R-:W-:-:S05]  /*5840*/  PRMT R13, R87, 0x8880, RZ ;  /* 0x00008880570d7816 */ /* 0x002fca00000000ff */
[----:B------:R-:W-:-:S07]  /*5850*/  IMAD R20, R13, R80, RZ ;  /* 0x000000500d147224 */ /* 0x000fce00078e02ff */
.L_x_73:
[----:B------:R-:W-:Y:S05]  /*5860*/  BSYNC B1 ;  /* 0x0000000000017941 */ /* 0x000fea0003800000 */
.L_x_72:
        /* <DEDUP_REMOVED lines=13> */
.L_x_75:
[----:B------:R-:W-:Y:S05]  /*5940*/  BSYNC B1 ;  /* 0x0000000000017941 */ /* 0x000fea0003800000 */
.L_x_74:
[----:B-1----:R-:W-:Y:S01]  /*5950*/  @!P1 IMAD R13, R62, R19, R20 ;  /* 0x000000133e0d9224 */ /* 0x002fe200078e0214 */
[----:B------:R-:W-:Y:S04]  /*5960*/  BSSY B1, `(.L_x_76) ;  /* 0x0000006000017945 */ /* 0x000fe80003800000 */
[----:B------:R1:W-:Y:S01]  /*5970*/  @!P1 STG.E.U8 desc[UR44][R6.64+0x28], R13 ;  /* 0x0000280d06009986 */ /* 0x0003e2000c10112c */
[----:B------:R-:W-:Y:S05]  /*5980*/  @P0 BRA `(.L_x_77) ;  /* 0x00000000000c0947 */ /* 0x000fea0003800000 */
[----:B------:R-:W1:Y:S02]  /*5990*/  LDG.E.U8 R87, desc[UR44][R10.64+0x29] ;  /* 0x0000292c0a577981 */ /* 0x000e64000c1e1100 */
[----:B-1----:R-:W-:-:S05]  /*59a0*/  PRMT R13, R87, 0x8880, RZ ;  /* 0x00008880570d7816 */ /* 0x002fca00000000ff */
[----:B------:R-:W-:-:S07]  /*59b0*/  IMAD R20, R13, R80, RZ ;  /* 0x000000500d147224 */ /* 0x000fce00078e02ff */
.L_x_77:
[----:B------:R-:W-:Y:S05]  /*59c0*/  BSYNC B1 ;  /* 0x0000000000017941 */ /* 0x000fea0003800000 */
.L_x_76:
[----:B------:R-:W-:Y:S01]  /*59d0*/  @!P0 IMAD R63, R63, R19, R20 ;  /* 0x000000133f3f8224 */ /* 0x000fe200078e0214 */
[----:B------:R-:W-:Y:S04]  /*59e0*/  BSSY B1, `(.L_x_78) ;  /* 0x0000006000017945 */ /* 0x000fe80003800000 */
[----:B------:R0:W-:Y:S01]  /*59f0*/  @!P0 STG.E.U8 desc[UR44][R6.64+0x29], R63 ;  /* 0x0000293f06008986 */ /* 0x0001e2000c10112c */
[----:B------:R-:W-:Y:S05]  /*5a00*/  @P5 BRA `(.L_x_79) ;  /* 0x00000000000c5947 */ /* 0x000fea0003800000 */
[----:B------:R-:W1:Y:S02]  /*5a10*/  LDG.E.U8 R87, desc[UR44][R8.64+0x30] ;  /* 0x0000302c08577981 */ /* 0x000e64000c1e1100 */
[----:B-1----:R-:W-:-:S05]  /*5a20*/  PRMT R13, R87, 0x8880, RZ ;  /* 0x00008880570d7816 */ /* 0x002fca00000000ff */
[----:B------:R-:W-:-:S07]  /*5a30*/  IMAD R20, R13, R80, RZ ;  /* 0x000000500d147224 */ /* 0x000fce00078e02ff */
.L_x_79:
[----:B------:R-:W-:Y:S05]  /*5a40*/  BSYNC B1 ;  /* 0x0000000000017941 */ /* 0x000fea0003800000 */
.L_x_78:
[----:B-1----:R-:W-:Y:S01]  /*5a50*/  @!P5 IMAD R13, R48, R19, R20 ;  /* 0x00000013300dd224 */ /* 0x002fe200078e0214 */
[----:B------:R-:W-:Y:S04]  /*5a60*/  BSSY B1, `(.L_x_80) ;  /* 0x0000006000017945 */ /* 0x000fe80003800000 */
[----:B------:R1:W-:Y:S01]  /*5a70*/  @!P5 STG.E.U8 desc[UR44][R4.64+0x30], R13 ;  /* 0x0000300d0400d986 */ /* 0x0003e2000c10112c */
[----:B------:R-:W-:Y:S05]  /*5a80*/  @P4 BRA `(.L_x_81) ;  /* 0x00000000000c4947 */ /* 0x000fea0003800000 */
[----:B------:R-:W1:Y:S02]  /*5a90*/  LDG.E.U8 R87, desc[UR44][R8.64+0x31] ;  /* 0x0000312c08577981 */ /* 0x000e64000c1e1100 */
[----:B-1----:R-:W-:-:S05]  /*5aa0*/  PRMT R13, R87, 0x8880, RZ ;  /* 0x00008880570d7816 */ /* 0x002fca00000000ff */
[----:B------:R-:W-:-:S07]  /*5ab0*/  IMAD R20, R13, R80, RZ ;  /* 0x000000500d147224 */ /* 0x000fce00078e02ff */
.L_x_81:
[----:B------:R-:W-:Y:S05]  /*5ac0*/  BSYNC B1 ;  /* 0x0000000000017941 */ /* 0x000fea0003800000 */
.L_x_80:
        /* <DEDUP_REMOVED lines=13> */
.L_x_83:
[----:B------:R-:W-:Y:S05]  /*5ba0*/  BSYNC B1 ;  /* 0x0000000000017941 */ /* 0x000fea0003800000 */
.L_x_82:
[----:B-1----:R-:W-:Y:S01]  /*5bb0*/  @!P3 IMAD R13, R50, R19, R20 ;  /* 0x00000013320db224 */ /* 0x002fe200078e0214 */
[----:B------:R-:W-:Y:S04]  /*5bc0*/  BSSY B1, `(.L_x_84) ;  /* 0x0000006000017945 */ /* 0x000fe80003800000 */
[----:B------:R1:W-:Y:S01]  /*5bd0*/  @!P3 STG.E.U8 desc[UR44][R6.64+0x30], R13 ;  /* 0x0000300d0600b986 */ /* 0x0003e2000c10112c */
[----:B------:R-:W-:Y:S05]  /*5be0*/  @P2 BRA `(.L_x_85) ;  /* 0x00000000000c2947 */ /* 0x000fea0003800000 */
[----:B------:R-:W1:Y:S02]  /*5bf0*/  LDG.E.U8 R87, desc[UR44][R10.64+0x31] ;  /* 0x0000312c0a577981 */ /* 0x000e64000c1e1100 */
[----:B-1----:R-:W-:-:S05]  /*5c00*/  PRMT R13, R87, 0x8880, RZ ;  /* 0x00008880570d7816 */ /* 0x002fca00000000ff */
[----:B------:R-:W-:-:S07]  /*5c10*/  IMAD R20, R13, R80, RZ ;  /* 0x000000500d147224 */ /* 0x000fce00078e02ff */
.L_x_85:
[----:B------:R-:W-:Y:S05]  /*5c20*/  BSYNC B1 ;  /* 0x0000000000017941 */ /* 0x000fea0003800000 */
.L_x_84:
[----:B------:R-:W-:Y:S01]  /*5c30*/  @!P2 IMAD R51, R51, R19, R20 ;  /* 0x000000133333a224 */ /* 0x000fe200078e0214 */
[----:B------:R-:W-:Y:S04]  /*5c40*/  BSSY B1, `(.L_x_86) ;  /* 0x0000006000017945 */ /* 0x000fe80003800000 */
[----:B------:R0:W-:Y:S01]  /*5c50*/  @!P2 STG.E.U8 desc[UR44][R6.64+0x31], R51 ;  /* 0x000031330600a986 */ /* 0x0001e2000c10112c */
[----:B------:R-:W-:Y:S05]  /*5c60*/  @P5 BRA `(.L_x_87) ;  /* 0x00000000000c5947 */ /* 0x000fea0003800000 */
[----:B------:R-:W1:Y:S02]  /*5c70*/  LDG.E.U8 R87, desc[UR44][R8.64+0x38] ;  /* 0x0000382c08577981 */ /* 0x000e64000c1e1100 */
[----:B-1----:R-:W-:-:S05]  /*5c80*/  PRMT R13, R87, 0x8880, RZ ;  /* 0x00008880570d7816 */ /* 0x002fca00000000ff */
[----:B------:R-:W-:-:S07]  /*5c90*/  IMAD R20, R13, R80, RZ ;  /* 0x000000500d147224 */ /* 0x000fce00078e02ff */
.L_x_87:
[----:B------:R-:W-:Y:S05]  /*5ca0*/  BSYNC B1 ;  /* 0x0000000000017941 */ /* 0x000fea0003800000 */
.L_x_86:
[----:B-1----:R-:W-:Y:S01]  /*5cb0*/  @!P5 IMAD R13, R52, R19, R20 ;  /* 0x00000013340dd224 */ /* 0x002fe200078e0214 */
[----:B------:R-:W-:Y:S04]  /*5cc0*/  BSSY B1, `(.L_x_88) ;  /* 0x0000006000017945 */ /* 0x000fe80003800000 */
[----:B------:R1:W-:Y:S01]  /*5cd0*/  @!P5 STG.E.U8 desc[UR44][R4.64+0x38], R13 ;  /* 0x0000380d0400d986 */ /* 0x0003e2000c10112c */
[----:B------:R-:W-:Y:S05]  /*5ce0*/  @P4 BRA `(.L_x_89) ;  /* 0x00000000000c4947 */ /* 0x000fea0003800000 */
[----:B------:R-:W1:Y:S02]  /*5cf0*/  LDG.E.U8 R87, desc[UR44][R8.64+0x39] ;  /* 0x0000392c08577981 */ /* 0x000e64000c1e1100 */
[----:B-1----:R-:W-:-:S05]  /*5d00*/  PRMT R13, R87, 0x8880, RZ ;  /* 0x00008880570d7816 */ /* 0x002fca00000000ff */
[----:B------:R-:W-:-:S07]  /*5d10*/  IMAD R20, R13, R80, RZ ;  /* 0x000000500d147224 */ /* 0x000fce00078e02ff */
.L_x_89:
[----:B------:R-:W-:Y:S05]  /*5d20*/  BSYNC B1 ;  /* 0x0000000000017941 */ /* 0x000fea0003800000 */
.L_x_88:
        /* <DEDUP_REMOVED lines=13> */
.L_x_91:
[----:B------:R-:W-:Y:S05]  /*5e00*/  BSYNC B1 ;  /* 0x0000000000017941 */ /* 0x000fea0003800000 */
.L_x_90:
[----:B-1----:R-:W-:Y:S01]  /*5e10*/  @!P1 IMAD R13, R54, R19, R20 ;  /* 0x00000013360d9224 */ /* 0x002fe200078e0214 */
[----:B------:R-:W-:Y:S04]  /*5e20*/  BSSY B1, `(.L_x_92) ;  /* 0x0000006000017945 */ /* 0x000fe80003800000 */
[----:B------:R1:W-:Y:S01]  /*5e30*/  @!P1 STG.E.U8 desc[UR44][R6.64+0x38], R13 ;  /* 0x0000380d06009986 */ /* 0x0003e2000c10112c */
[----:B------:R-:W-:Y:S05]  /*5e40*/  @P0 BRA `(.L_x_93) ;  /* 0x00000000000c0947 */ /* 0x000fea0003800000 */
[----:B------:R-:W1:Y:S02]  /*5e50*/  LDG.E.U8 R87, desc[UR44][R10.64+0x39] ;  /* 0x0000392c0a577981 */ /* 0x000e64000c1e1100 */
[----:B-1----:R-:W-:-:S05]  /*5e60*/  PRMT R13, R87, 0x8880, RZ ;  /* 0x00008880570d7816 */ /* 0x002fca00000000ff */
[----:B------:R-:W-:-:S07]  /*5e70*/  IMAD R20, R13, R80, RZ ;  /* 0x000000500d147224 */ /* 0x000fce00078e02ff */
.L_x_93:
[----:B------:R-:W-:Y:S05]  /*5e80*/  BSYNC B1 ;  /* 0x0000000000017941 */ /* 0x000fea0003800000 */
.L_x_92:
[----:B------:R-:W-:Y:S01]  /*5e90*/  @!P0 IMAD R55, R55, R19, R20 ;  /* 0x0000001337378224 */ /* 0x000fe200078e0214 */
[----:B------:R-:W-:Y:S04]  /*5ea0*/  BSSY B1, `(.L_x_94) ;  /* 0x0000006000017945 */ /* 0x000fe80003800000 */
[----:B------:R0:W-:Y:S01]  /*5eb0*/  @!P0 STG.E.U8 desc[UR44][R6.64+0x39], R55 ;  /* 0x0000393706008986 */ /* 0x0001e2000c10112c */
[----:B------:R-:W-:Y:S05]  /*5ec0*/  @P5 BRA `(.L_x_95) ;  /* 0x00000000000c5947 */ /* 0x000fea0003800000 */
[----:B------:R-:W1:Y:S02]  /*5ed0*/  LDG.E.U8 R87, desc[UR44][R8.64+0x40] ;  /* 0x0000402c08577981 */ /* 0x000e64000c1e1100 */
[----:B-1----:R-:W-:-:S05]  /*5ee0*/  PRMT R13, R87, 0x8880, RZ ;  /* 0x00008880570d7816 */ /* 0x002fca00000000ff */
[----:B------:R-:W-:-:S07]  /*5ef0*/  IMAD R20, R13, R80, RZ ;  /* 0x000000500d147224 */ /* 0x000fce00078e02ff */
.L_x_95:
[----:B------:R-:W-:Y:S05]  /*5f00*/  BSYNC B1 ;  /* 0x0000000000017941 */ /* 0x000fea0003800000 */
.L_x_94:
[----:B-1----:R-:W-:Y:S01]  /*5f10*/  @!P5 IMAD R13, R40, R19, R20 ;  /* 0x00000013280dd224 */ /* 0x002fe200078e0214 */
[----:B------:R-:W-:Y:S04]  /*5f20*/  BSSY B1, `(.L_x_96) ;  /* 0x0000006000017945 */ /* 0x000fe80003800000 */
[----:B------:R1:W-:Y:S01]  /*5f30*/  @!P5 STG.E.U8 desc[UR44][R4.64+0x40], R13 ;  /* 0x0000400d0400d986 */ /* 0x0003e2000c10112c */
[----:B------:R-:W-:Y:S05]  /*5f40*/  @P4 BRA `(.L_x_97) ;  /* 0x00000000000c4947 */ /* 0x000fea0003800000 */
[----:B------:R-:W1:Y:S02]  /*5f50*/  LDG.E.U8 R87, desc[UR44][R8.64+0x41] ;  /* 0x0000412c08577981 */ /* 0x000e64000c1e1100 */
[----:B-1----:R-:W-:-:S05]  /*5f60*/  PRMT R13, R87, 0x8880, RZ ;  /* 0x00008880570d7816 */ /* 0x002fca00000000ff */
[----:B------:R-:W-:-:S07]  /*5f70*/  IMAD R20, R13, R80, RZ ;  /* 0x000000500d147224 */ /* 0x000fce00078e02ff */
.L_x_97:
[----:B------:R-:W-:Y:S05]  /*5f80*/  BSYNC B1 ;  /* 0x0000000000017941 */ /* 0x000fea0003800000 */
.L_x_96:
        /* <DEDUP_REMOVED lines=13> */
.L_x_99:
[----:B------:R-:W-:Y:S05]  /*6060*/  BSYNC B1 ;  /* 0x0000000000017941 */ /* 0x000fea0003800000 */
.L_x_98:
[----:B-1----:R-:W-:Y:S01]  /*6070*/  @!P3 IMAD R13, R42, R19, R20 ;  /* 0x000000132a0db224 */ /* 0x002fe200078e0214 */
[----:B------:R-:W-:Y:S04]  /*6080*/  BSSY B1, `(.L_x_100) ;  /* 0x0000006000017945 */ /* 0x000fe80003800000 */
[----:B------:R1:W-:Y:S01]  /*6090*/  @!P3 STG.E.U8 desc[UR44][R6.64+0x40], R13 ;  /* 0x0000400d0600b986 */ /* 0x0003e2000c10112c */
[----:B------:R-:W-:Y:S05]  /*60a0*/  @P2 BRA `(.L_x_101) ;  /* 0x00000000000c2947 */ /* 0x000fea0003800000 */
[----:B------:R-:W1:Y:S02]  /*60b0*/  LDG.E.U8 R87, desc[UR44][R10.64+0x41] ;  /* 0x0000412c0a577981 */ /* 0x000e64000c1e1100 */
[----:B-1----:R-:W-:-:S05]  /*60c0*/  PRMT R13, R87, 0x8880, RZ ;  /* 0x00008880570d7816 */ /* 0x002fca00000000ff */
[----:B------:R-:W-:-:S07]  /*60d0*/  IMAD R20, R13, R80, RZ ;  /* 0x000000500d147224 */ /* 0x000fce00078e02ff */
.L_x_101:
[----:B------:R-:W-:Y:S05]  /*60e0*/  BSYNC B1 ;  /* 0x0000000000017941 */ /* 0x000fea0003800000 */
.L_x_100:
[----:B------:R-:W-:Y:S01]  /*60f0*/  @!P2 IMAD R43, R43, R19, R20 ;  /* 0x000000132b2ba224 */ /* 0x000fe200078e0214 */
[----:B------:R-:W-:Y:S04]  /*6100*/  BSSY B1, `(.L_x_102) ;  /* 0x0000006000017945 */ /* 0x000fe80003800000 */
[----:B------:R0:W-:Y:S01]  /*6110*/  @!P2 STG.E.U8 desc[UR44][R6.64+0x41], R43 ;  /* 0x0000412b0600a986 */ /* 0x0001e2000c10112c */
[----:B------:R-:W-:Y:S05]  /*6120*/  @P5 BRA `(.L_x_103) ;  /* 0x00000000000c5947 */ /* 0x000fea0003800000 */
[----:B------:R-:W1:Y:S02]  /*6130*/  LDG.E.U8 R87, desc[UR44][R8.64+0x48] ;  /* 0x0000482c08577981 */ /* 0x000e64000c1e1100 */
[----:B-1----:R-:W-:-:S05]  /*6140*/  PRMT R13, R87, 0x8880, RZ ;  /* 0x00008880570d7816 */ /* 0x002fca00000000ff */
[----:B------:R-:W-:-:S07]  /*6150*/  IMAD R20, R13, R80, RZ ;  /* 0x000000500d147224 */ /* 0x000fce00078e02ff */
.L_x_103:
[----:B------:R-:W-:Y:S05]  /*6160*/  BSYNC B1 ;  /* 0x0000000000017941 */ /* 0x000fea0003800000 */
.L_x_102:
[----:B-1----:R-:W-:Y:S01]  /*6170*/  @!P5 IMAD R13, R44, R19, R20 ;  /* 0x000000132c0dd224 */ /* 0x002fe200078e0214 */
[----:B------:R-:W-:Y:S04]  /*6180*/  BSSY B1, `(.L_x_104) ;  /* 0x0000006000017945 */ /* 0x000fe80003800000 */
[----:B------:R1:W-:Y:S01]  /*6190*/  @!P5 STG.E.U8 desc[UR44][R4.64+0x48], R13 ;  /* 0x0000480d0400d986 */ /* 0x0003e2000c10112c */
[----:B------:R-:W-:Y:S05]  /*61a0*/  @P4 BRA `(.L_x_105) ;  /* 0x00000000000c4947 */ /* 0x000fea0003800000 */
[----:B------:R-:W1:Y:S02]  /*61b0*/  LDG.E.U8 R87, desc[UR44][R8.64+0x49] ;  /* 0x0000492c08577981 */ /* 0x000e64000c1e1100 */
[----:B-1----:R-:W-:-:S05]  /*61c0*/  PRMT R13, R87, 0x8880, RZ ;  /* 0x00008880570d7816 */ /* 0x002fca00000000ff */
[----:B------:R-:W-:-:S07]  /*61d0*/  IMAD R20, R13, R80, RZ ;  /* 0x000000500d147224 */ /* 0x000fce00078e02ff */
.L_x_105:
[----:B------:R-:W-:Y:S05]  /*61e0*/  BSYNC B1 ;  /* 0x0000000000017941 */ /* 0x000fea0003800000 */
.L_x_104:
        /* <DEDUP_REMOVED lines=13> */
.L_x_107:
[----:B------:R-:W-:Y:S05]  /*62c0*/  BSYNC B1 ;  /* 0x0000000000017941 */ /* 0x000fea0003800000 */
.L_x_106:
[----:B-1----:R-:W-:Y:S01]  /*62d0*/  @!P1 IMAD R13, R46, R19, R20 ;  /* 0x000000132e0d9224 */ /* 0x002fe200078e0214 */
[----:B------:R-:W-:Y:S04]  /*62e0*/  BSSY B1, `(.L_x_108) ;  /* 0x0000006000017945 */ /* 0x000fe80003800000 */
[----:B------:R1:W-:Y:S01]  /*62f0*/  @!P1 STG.E.U8 desc[UR44][R6.64+0x48], R13 ;  /* 0x0000480d06009986 */ /* 0x0003e2000c10112c */
[----:B------:R-:W-:Y:S05]  /*6300*/  @P4 BRA `(.L_x_109) ;  /* 0x00000000000c4947 */ /* 0x000fea0003800000 */
[----:B------:R-:W1:Y:S02]  /*6310*/  LDG.E.U8 R87, desc[UR44][R10.64+0x49] ;  /* 0x0000492c0a577981 */ /* 0x000e64000c1e1100 */
[----:B-1----:R-:W-:-:S05]  /*6320*/  PRMT R13, R87, 0x8880, RZ ;  /* 0x00008880570d7816 */ /* 0x002fca00000000ff */
[----:B------:R-:W-:-:S07]  /*6330*/  IMAD R20, R13, R80, RZ ;  /* 0x000000500d147224 */ /* 0x000fce00078e02ff */
.L_x_109:
[----:B------:R-:W-:Y:S05]  /*6340*/  BSYNC B1 ;  /* 0x0000000000017941 */ /* 0x000fea0003800000 */
.L_x_108:
[----:B------:R-:W-:Y:S01]  /*6350*/  @!P4 IMAD R47, R47, R19, R20 ;  /* 0x000000132f2fc224 */ /* 0x000fe200078e0214 */
[----:B------:R-:W-:Y:S04]  /*6360*/  BSSY B1, `(.L_x_110) ;  /* 0x0000006000017945 */ /* 0x000fe80003800000 */
[----:B------:R0:W-:Y:S01]  /*6370*/  @!P4 STG.E.U8 desc[UR44][R6.64+0x49], R47 ;  /* 0x0000492f0600c986 */ /* 0x0001e2000c10112c */
[----:B------:R-:W-:Y:S05]  /*6380*/  @P5 BRA `(.L_x_111) ;  /* 0x00000000000c5947 */ /* 0x000fea0003800000 */
[----:B------:R-:W1:Y:S02]  /*6390*/  LDG.E.U8 R87, desc[UR44][R8.64+0x50] ;  /* 0x0000502c08577981 */ /* 0x000e64000c1e1100 */
[----:B-1----:R-:W-:-:S05]  /*63a0*/  PRMT R13, R87, 0x8880, RZ ;  /* 0x00008880570d7816 */ /* 0x002fca00000000ff */
[----:B------:R-:W-:-:S07]  /*63b0*/  IMAD R20, R13, R80, RZ ;  /* 0x000000500d147224 */ /* 0x000fce00078e02ff */
.L_x_111:
[----:B------:R-:W-:Y:S05]  /*63c0*/  BSYNC B1 ;  /* 0x0000000000017941 */ /* 0x000fea0003800000 */
.L_x_110:
[----:B-1----:R-:W-:Y:S01]  /*63d0*/  @!P5 IMAD R13, R32, R19, R20 ;  /* 0x00000013200dd224 */ /* 0x002fe200078e0214 */
[----:B------:R-:W-:Y:S04]  /*63e0*/  BSSY B1, `(.L_x_112) ;  /* 0x0000006000017945 */ /* 0x000fe80003800000 */
[----:B------:R1:W-:Y:S01]  /*63f0*/  @!P5 STG.E.U8 desc[UR44][R4.64+0x50], R13 ;  /* 0x0000500d0400d986 */ /* 0x0003e2000c10112c */
[----:B------:R-:W-:Y:S05]  /*6400*/  @P0 BRA `(.L_x_113) ;  /* 0x00000000000c0947 */ /* 0x000fea0003800000 */
[----:B------:R-:W1:Y:S02]  /*6410*/  LDG.E.U8 R87, desc[UR44][R8.64+0x51] ;  /* 0x0000512c08577981 */ /* 0x000e64000c1e1100 */
[----:B-1----:R-:W-:-:S05]  /*6420*/  PRMT R13, R87, 0x8880, RZ ;  /* 0x00008880570d7816 */ /* 0x002fca00000000ff */
[----:B------:R-:W-:-:S07]  /*6430*/  IMAD R20, R13, R80, RZ ;  /* 0x000000500d147224 */ /* 0x000fce00078e02ff */
.L_x_113:
[----:B------:R-:W-:Y:S05]  /*6440*/  BSYNC B1 ;  /* 0x0000000000017941 */ /* 0x000fea0003800000 */
.L_x_112:
        /* <DEDUP_REMOVED lines=13> */
.L_x_115:
[----:B------:R-:W-:Y:S05]  /*6520*/  BSYNC B1 ;  /* 0x0000000000017941 */ /* 0x000fea0003800000 */
.L_x_114:
[----:B-1----:R-:W-:Y:S01]  /*6530*/  @!P3 IMAD R13, R34, R19, R20 ;  /* 0x00000013220db224 */ /* 0x002fe200078e0214 */
[----:B------:R-:W-:Y:S04]  /*6540*/  BSSY B1, `(.L_x_116) ;  /* 0x0000006000017945 */ /* 0x000fe80003800000 */
[----:B------:R1:W-:Y:S01]  /*6550*/  @!P3 STG.E.U8 desc[UR44][R6.64+0x50], R13 ;  /* 0x0000500d0600b986 */ /* 0x0003e2000c10112c */
[----:B------:R-:W-:Y:S05]  /*6560*/  @P2 BRA `(.L_x_117) ;  /* 0x00000000000c2947 */ /* 0x000fea0003800000 */
[----:B------:R-:W1:Y:S02]  /*6570*/  LDG.E.U8 R87, desc[UR44][R10.64+0x51] ;  /* 0x0000512c0a577981 */ /* 0x000e64000c1e1100 */
[----:B-1----:R-:W-:-:S05]  /*6580*/  PRMT R13, R87, 0x8880, RZ ;  /* 0x00008880570d7816 */ /* 0x002fca00000000ff */
[----:B------:R-:W-:-:S07]  /*6590*/  IMAD R20, R13, R80, RZ ;  /* 0x000000500d147224 */ /* 0x000fce00078e02ff */
.L_x_117:
[----:B------:R-:W-:Y:S05]  /*65a0*/  BSYNC B1 ;  /* 0x0000000000017941 */ /* 0x000fea0003800000 */
.L_x_116:
[----:B------:R-:W-:Y:S01]  /*65b0*/  @!P2 IMAD R35, R35, R19, R20 ;  /* 0x000000132323a224 */ /* 0x000fe200078e0214 */
[----:B------:R-:W-:Y:S04]  /*65c0*/  BSSY B1, `(.L_x_118) ;  /* 0x0000006000017945 */ /* 0x000fe80003800000 */
[----:B------:R0:W-:Y:S01]  /*65d0*/  @!P2 STG.E.U8 desc[UR44][R6.64+0x51], R35 ;  /* 0x000051230600a986 */ /* 0x0001e2000c10112c */
[----:B------:R-:W-:Y:S05]  /*65e0*/  @P0 BRA `(.L_x_119) ;  /* 0x00000000000c0947 */ /* 0x000fea0003800000 */
[----:B------:R-:W1:Y:S02]  /*65f0*/  LDG.E.U8 R87, desc[UR44][R8.64+0x58] ;  /* 0x0000582c08577981 */ /* 0x000e64000c1e1100 */
[----:B-1----:R-:W-:-:S05]  /*6600*/  PRMT R13, R87, 0x8880, RZ ;  /* 0x00008880570d7816 */ /* 0x002fca00000000ff */
[----:B------:R-:W-:-:S07]  /*6610*/  IMAD R20, R13, R80, RZ ;  /* 0x000000500d147224 */ /* 0x000fce00078e02ff */
.L_x_119:
[----:B------:R-:W-:Y:S05]  /*6620*/  BSYNC B1 ;  /* 0x0000000000017941 */ /* 0x000fea0003800000 */
.L_x_118:
[----:B-1----:R-:W-:Y:S01]  /*6630*/  @!P0 IMAD R13, R36, R19, R20 ;  /* 0x00000013240d8224 */ /* 0x002fe200078e0214 */
[----:B------:R-:W-:Y:S04]  /*6640*/  BSSY B1, `(.L_x_120) ;  /* 0x0000006000017945 */ /* 0x000fe80003800000 */
[----:B------:R1:W-:Y:S01]  /*6650*/  @!P0 STG.E.U8 desc[UR44][R4.64+0x58], R13 ;  /* 0x0000580d04008986 */ /* 0x0003e2000c10112c */
[----:B------:R-:W-:Y:S05]  /*6660*/  @P5 BRA `(.L_x_121) ;  /* 0x00000000000c5947 */ /* 0x000fea0003800000 */
[----:B------:R-:W1:Y:S02]  /*6670*/  LDG.E.U8 R87, desc[UR44][R8.64+0x59] ;  /* 0x0000592c08577981 */ /* 0x000e64000c1e1100 */
[----:B-1----:R-:W-:-:S05]  /*6680*/  PRMT R13, R87, 0x8880, RZ ;  /* 0x00008880570d7816 */ /* 0x002fca00000000ff */
[----:B------:R-:W-:-:S07]  /*6690*/  IMAD R20, R13, R80, RZ ;  /* 0x000000500d147224 */ /* 0x000fce00078e02ff */
.L_x_121:
[----:B------:R-:W-:Y:S05]  /*66a0*/  BSYNC B1 ;  /* 0x0000000000017941 */ /* 0x000fea0003800000 */
.L_x_120:
        /* <DEDUP_REMOVED lines=13> */
.L_x_123:
[----:B------:R-:W-:Y:S05]  /*6780*/  BSYNC B1 ;  /* 0x0000000000017941 */ /* 0x000fea0003800000 */
.L_x_122:
[----:B-1----:R-:W-:Y:S01]  /*6790*/  @!P4 IMAD R13, R38, R19, R20 ;  /* 0x00000013260dc224 */ /* 0x002fe200078e0214 */
[----:B------:R-:W-:Y:S04]  /*67a0*/  BSSY B1, `(.L_x_124) ;  /* 0x0000006000017945 */ /* 0x000fe80003800000 */
[----:B------:R1:W-:Y:S01]  /*67b0*/  @!P4 STG.E.U8 desc[UR44][R6.64+0x58], R13 ;  /* 0x0000580d0600c986 */ /* 0x0003e2000c10112c */
[----:B------:R-:W-:Y:S05]  /*67c0*/  @P1 BRA `(.L_x_125) ;  /* 0x00000000000c1947 */ /* 0x000fea0003800000 */
[----:B------:R-:W1:Y:S02]  /*67d0*/  LDG.E.U8 R87, desc[UR44][R10.64+0x59] ;  /* 0x0000592c0a577981 */ /* 0x000e64000c1e1100 */
[----:B-1----:R-:W-:-:S05]  /*67e0*/  PRMT R13, R87, 0x8880, RZ ;  /* 0x00008880570d7816 */ /* 0x002fca00000000ff */
[----:B------:R-:W-:-:S07]  /*67f0*/  IMAD R20, R13, R80, RZ ;  /* 0x000000500d147224 */ /* 0x000fce00078e02ff */
.L_x_125:
[----:B------:R-:W-:Y:S05]  /*6800*/  BSYNC B1 ;  /* 0x0000000000017941 */ /* 0x000fea0003800000 */
.L_x_124:
[----:B------:R-:W-:Y:S01]  /*6810*/  @!P1 IMAD R39, R39, R19, R20 ;  /* 0x0000001327279224 */ /* 0x000fe200078e0214 */
[----:B------:R-:W-:Y:S04]  /*6820*/  BSSY B1, `(.L_x_126) ;  /* 0x0000006000017945 */ /* 0x000fe80003800000 */
[----:B------:R0:W-:Y:S01]  /*6830*/  @!P1 STG.E.U8 desc[UR44][R6.64+0x59], R39 ;  /* 0x0000592706009986 */ /* 0x0001e2000c10112c */
[----:B------:R-:W-:Y:S05]  /*6840*/  @P3 BRA `(.L_x_127) ;  /* 0x00000000000c3947 */ /* 0x000fea0003800000 */
[----:B------:R-:W1:Y:S02]  /*6850*/  LDG.E.U8 R87, desc[UR44][R8.64+0x60] ;  /* 0x0000602c08577981 */ /* 0x000e64000c1e1100 */
[----:B-1----:R-:W-:-:S05]  /*6860*/  PRMT R13, R87, 0x8880, RZ ;  /* 0x00008880570d7816 */ /* 0x002fca00000000ff */
[----:B------:R-:W-:-:S07]  /*6870*/  IMAD R20, R13, R80, RZ ;  /* 0x000000500d147224 */ /* 0x000fce00078e02ff */
.L_x_127:
[----:B------:R-:W-:Y:S05]  /*6880*/  BSYNC B1 ;  /* 0x0000000000017941 */ /* 0x000fea0003800000 */
.L_x_126:
[----:B-1----:R-:W-:Y:S01]  /*6890*/  @!P3 IMAD R13, R24, R19, R20 ;  /* 0x00000013180db224 */ /* 0x002fe200078e0214 */
[----:B------:R-:W-:Y:S04]  /*68a0*/  BSSY B1, `(.L_x_128) ;  /* 0x0000006000017945 */ /* 0x000fe80003800000 */
[----:B------:R1:W-:Y:S01]  /*68b0*/  @!P3 STG.E.U8 desc[UR44][R4.64+0x60], R13 ;  /* 0x0000600d0400b986 */ /* 0x0003e2000c10112c */
[----:B------:R-:W-:Y:S05]  /*68c0*/  @P5 BRA `(.L_x_129) ;  /* 0x00000000000c5947 */ /* 0x000fea0003800000 */
[----:B------:R-:W1:Y:S02]  /*68d0*/  LDG.E.U8 R87, desc[UR44][R8.64+0x61] ;  /* 0x0000612c08577981 */ /* 0x000e64000c1e1100 */
[----:B-1----:R-:W-:-:S05]  /*68e0*/  PRMT R13, R87, 0x8880, RZ ;  /* 0x00008880570d7816 */ /* 0x002fca00000000ff */
[----:B------:R-:W-:-:S07]  /*68f0*/  IMAD R20, R13, R80, RZ ;  /* 0x000000500d147224 */ /* 0x000fce00078e02ff */
.L_x_129:
[----:B------:R-:W-:Y:S05]  /*6900*/  BSYNC B1 ;  /* 0x0000000000017941 */ /* 0x000fea0003800000 */
.L_x_128:
        /* <DEDUP_REMOVED lines=9> */
[----:B------:R-:W-:Y:S01]  /*69a0*/  ISETP.LT.OR P3, PT, R3, 0x9, !P3 ;  /* 0x000000090300780c */ /* 0x000fe20005f61670 */
[----:B------:R-:W-:-:S12]  /*69b0*/  @P2 BRA `(.L_x_131) ;  /* 0x00000000000c2947 */ /* 0x000fd80003800000 */
[----:B------:R-:W1:Y:S02]  /*69c0*/  LDG.E.U8 R87, desc[UR44][R10.64+0x60] ;  /* 0x0000602c0a577981 */ /* 0x000e64000c1e1100 */
[----:B-1----:R-:W-:-:S05]  /*69d0*/  PRMT R13, R87, 0x8880, RZ ;  /* 0x00008880570d7816 */ /* 0x002fca00000000ff */
[----:B------:R-:W-:-:S07]  /*69e0*/  IMAD R20, R13, R80, RZ ;  /* 0x000000500d147224 */ /* 0x000fce00078e02ff */
.L_x_131:
[----:B------:R-:W-:Y:S05]  /*69f0*/  BSYNC B1 ;  /* 0x0000000000017941 */ /* 0x000fea0003800000 */
.L_x_130:
[----:B-1----:R-:W-:Y:S01]  /*6a00*/  @!P2 IMAD R13, R26, R19, R20 ;  /* 0x000000131a0da224 */ /* 0x002fe200078e0214 */
[----:B------:R-:W-:Y:S04]  /*6a10*/  BSSY B1, `(.L_x_132) ;  /* 0x0000006000017945 */ /* 0x000fe80003800000 */
[----:B------:R1:W-:Y:S01]  /*6a20*/  @!P2 STG.E.U8 desc[UR44][R6.64+0x60], R13 ;  /* 0x0000600d0600a986 */ /* 0x0003e2000c10112c */
[----:B------:R-:W-:Y:S05]  /*6a30*/  @P0 BRA `(.L_x_133) ;  /* 0x00000000000c0947 */ /* 0x000fea0003800000 */
[----:B------:R-:W1:Y:S02]  /*6a40*/  LDG.E.U8 R87, desc[UR44][R10.64+0x61] ;  /* 0x0000612c0a577981 */ /* 0x000e64000c1e1100 */
[----:B-1----:R-:W-:-:S05]  /*6a50*/  PRMT R13, R87, 0x8880, RZ ;  /* 0x00008880570d7816 */ /* 0x002fca00000000ff */
[----:B------:R-:W-:-:S07]  /*6a60*/  IMAD R20, R13, R80, RZ ;  /* 0x000000500d147224 */ /* 0x000fce00078e02ff */
.L_x_133:
[----:B------:R-:W-:Y:S05]  /*6a70*/  BSYNC B1 ;  /* 0x0000000000017941 */ /* 0x000fea0003800000 */
.L_x_132:
[----:B------:R-:W-:Y:S01]  /*6a80*/  @!P0 IMAD R27, R27, R19, R20 ;  /* 0x000000131b1b8224 */ /* 0x000fe200078e0214 */
[----:B------:R-:W-:Y:S04]  /*6a90*/  BSSY B1, `(.L_x_134) ;  /* 0x0000006000017945 */ /* 0x000fe80003800000 */
[----:B------:R0:W-:Y:S01]  /*6aa0*/  @!P0 STG.E.U8 desc[UR44][R6.64+0x61], R27 ;  /* 0x0000611b06008986 */ /* 0x0001e2000c10112c */
[----:B------:R-:W-:Y:S05]  /*6ab0*/  @P5 BRA `(.L_x_135) ;  /* 0x00000000000c5947 */ /* 0x000fea0003800000 */
[----:B------:R-:W1:Y:S02]  /*6ac0*/  LDG.E.U8 R87, desc[UR44][R8.64+0x68] ;  /* 0x0000682c08577981 */ /* 0x000e64000c1e1100 */
[----:B-1----:R-:W-:-:S05]  /*6ad0*/  PRMT R13, R87, 0x8880, RZ ;  /* 0x00008880570d7816 */ /* 0x002fca00000000ff */
[----:B------:R-:W-:-:S07]  /*6ae0*/  IMAD R20, R13, R80, RZ ;  /* 0x000000500d147224 */ /* 0x000fce00078e02ff */
.L_x_135:
[----:B------:R-:W-:Y:S05]  /*6af0*/  BSYNC B1 ;  /* 0x0000000000017941 */ /* 0x000fea0003800000 */
.L_x_134:
[----:B-1----:R-:W-:Y:S01]  /*6b00*/  @!P5 IMAD R13, R28, R19, R20 ;  /* 0x000000131c0dd224 */ /* 0x002fe200078e0214 */
[----:B------:R-:W-:Y:S04]  /*6b10*/  BSSY B1, `(.L_x_136) ;  /* 0x0000006000017945 */ /* 0x000fe80003800000 */
[----:B------:R1:W-:Y:S01]  /*6b20*/  @!P5 STG.E.U8 desc[UR44][R4.64+0x68], R13 ;  /* 0x0000680d0400d986 */ /* 0x0003e2000c10112c */
[----:B------:R-:W-:Y:S05]  /*6b30*/  @P4 BRA `(.L_x_137) ;  /* 0x00000000000c4947 */ /* 0x000fea0003800000 */
[----:B------:R-:W1:Y:S02]  /*6b40*/  LDG.E.U8 R87, desc[UR44][R8.64+0x69] ;  /* 0x0000692c08577981 */ /* 0x000e64000c1e1100 */
[----:B-1----:R-:W-:-:S05]  /*6b50*/  PRMT R13, R87, 0x8880, RZ ;  /* 0x00008880570d7816 */ /* 0x002fca00000000ff */
[----:B------:R-:W-:-:S07]  /*6b60*/  IMAD R20, R13, R80, RZ ;  /* 0x000000500d147224 */ /* 0x000fce00078e02ff */
.L_x_137:
[----:B------:R-:W-:Y:S05]  /*6b70*/  BSYNC B1 ;  /* 0x0000000000017941 */ /* 0x000fea0003800000 */
.L_x_136:
[----:B------:R-:W-:Y:S01]  /*6b80*/  @!P4 IMAD R29, R29, R19, R20 ;  /* 0x000000131d1dc224 */ /* 0x000fe200078e0214 */
[----:B------:R-:W-:Y:S04]  /*6b90*/  BSSY B1, `(.L_x_138) ;  /* 0x0000006000017945 */ /* 0x000fe80003800000 */
[----:B------:R0:W-:Y:S01]  /*6ba0*/  @!P4 STG.E.U8 desc[UR44][R4.64+0x69], R29 ;  /* 0x0000691d0400c986 */ /* 0x0001e2000c10112c */
[----:B------:R-:W-:Y:S05]  /*6bb0*/  @P3 BRA `(.L_x_139) ;  /* 0x00000000000c3947 */ /* 0x000fea0003800000 */
[----:B------:R-:W0:Y:S02]  /*6bc0*/  LDG.E.U8 R87, desc[UR44][R10.64+0x68] ;  /* 0x0000682c0a577981 */ /* 0x000e24000c1e1100 */
[----:B012-4-:R-:W-:-:S05]  /*6bd0*/  PRMT R5, R87, 0x8880, RZ ;  /* 0x0000888057057816 */ /* 0x017fca00000000ff */
[----:B------:R-:W-:-:S07]  /*6be0*/  IMAD R20, R5, R80, RZ ;  /* 0x0000005005147224 */ /* 0x000fce00078e02ff */
.L_x_139:
[----:B------:R-:W-:Y:S05]  /*6bf0*/  BSYNC B1 ;  /* 0x0000000000017941 */ /* 0x000fea0003800000 */
.L_x_138:
[----:B012-4-:R-:W-:Y:S01]  /*6c00*/  @!P3 IMAD R5, R30, R19, R20 ;  /* 0x000000131e05b224 */ /* 0x017fe200078e0214 */
[----:B------:R-:W-:Y:S01]  /*6c10*/  ISETP.LT.OR P1, PT, R3, 0x9, !P1 ;  /* 0x000000090300780c */ /* 0x000fe20004f21670 */
[----:B------:R-:W-:Y:S03]  /*6c20*/  BSSY B1, `(.L_x_140) ;  /* 0x0000006000017945 */ /* 0x000fe60003800000 */
[----:B------:R0:W-:Y:S09]  /*6c30*/  @!P3 STG.E.U8 desc[UR44][R6.64+0x68], R5 ;  /* 0x000068050600b986 */ /* 0x0001f2000c10112c */
[----:B------:R-:W-:Y:S05]  /*6c40*/  @P1 BRA `(.L_x_141) ;  /* 0x00000000000c1947 */ /* 0x000fea0003800000 */
[----:B------:R-:W2:Y:S02]  /*6c50*/  LDG.E.U8 R87, desc[UR44][R10.64+0x69] ;  /* 0x0000692c0a577981 */ /* 0x000ea4000c1e1100 */
[----:B--2---:R-:W-:-:S05]  /*6c60*/  PRMT R3, R87, 0x8880, RZ ;  /* 0x0000888057037816 */ /* 0x004fca00000000ff */
[----:B------:R-:W-:-:S07]  /*6c70*/  IMAD R20, R3, R80, RZ ;  /* 0x0000005003147224 */ /* 0x000fce00078e02ff */
.L_x_141:
[----:B------:R-:W-:Y:S05]  /*6c80*/  BSYNC B1 ;  /* 0x0000000000017941 */ /* 0x000fea0003800000 */
.L_x_140:
[----:B------:R-:W-:Y:S01]  /*6c90*/  IMAD R31, R31, R19, R20 ;  /* 0x000000131f1f7224 */ /* 0x000fe200078e0214 */
[----:B------:R-:W-:Y:S06]  /*6ca0*/  @P1 BRA `(.L_x_142) ;  /* 0x0000000c00181947 */ /* 0x000fec0003800000 */
[----:B------:R1:W-:Y:S01]  /*6cb0*/  STG.E.U8 desc[UR44][R6.64+0x69], R31 ;  /* 0x0000691f06007986 */ /* 0x0003e2000c10112c */
[----:B------:R-:W-:Y:S05]  /*6cc0*/  BRA `(.L_x_142) ;  /* 0x0000000c00107947 */ /* 0x000fea0003800000 */
.L_x_29:
[C---:B------:R-:W-:Y:S02]  /*6cd0*/  ISETP.GE.AND P1, PT, R12.reuse, 0x1, PT ;  /* 0x000000010c00780c */ /* 0x040fe40003f26270 */
[----:B------:R-:W-:Y:S02]  /*6ce0*/  ISETP.GE.AND P2, PT, R12, 0x2, PT ;  /* 0x000000020c00780c */ /* 0x000fe40003f46270 */
[C---:B------:R-:W-:Y:S02]  /*6cf0*/  ISETP.LT.OR P4, PT, R3.reuse, 0x1, !P1 ;  /* 0x000000010300780c */ /* 0x040fe40004f81670 */
[C---:B------:R-:W-:Y:S02]  /*6d00*/  ISETP.LT.OR P5, PT, R3.reuse, 0x1, !P2 ;  /* 0x000000010300780c */ /* 0x040fe400057a1670 */
[C---:B------:R-:W-:Y:S02]  /*6d10*/  ISETP.LT.OR P1, PT, R3.reuse, 0x9, !P1 ;  /* 0x000000090300780c */ /* 0x040fe40004f21670 */
[----:B------:R-:W-:-:S02]  /*6d20*/  ISETP.LT.OR P2, PT, R3, 0x9, !P2 ;  /* 0x000000090300780c */ /* 0x000fc40005741670 */
[C---:B------:R-:W-:Y:S02]  /*6d30*/  ISETP.GE.AND P3, PT, R12.reuse, 0x9, PT ;  /* 0x000000090c00780c */ /* 0x040fe40003f66270 */
[----:B------:R-:W-:-:S03]  /*6d40*/  ISETP.GE.AND P0, PT, R12, 0xa, PT ;  /* 0x0000000a0c00780c */ /* 0x000fc60003f06270 */
[-C--:B------:R-:W-:Y:S02]  /*6d50*/  @!P4 IMAD R9, R72, R19.reuse, RZ ;  /* 0x000000134809c224 */ /* 0x080fe400078e02ff */
[-C--:B------:R-:W-:Y:S02]  /*6d60*/  @!P5 IMAD R73, R73, R19.reuse, RZ ;  /* 0x000000134949d224 */ /* 0x080fe400078e02ff */
[-C--:B------:R-:W-:Y:S01]  /*6d70*/  @!P1 IMAD R11, R74, R19.reuse, RZ ;  /* 0x000000134a0b9224 */ /* 0x080fe200078e02ff */
[----:B------:R0:W-:Y:S01]  /*6d80*/  @!P4 STG.E.U8 desc[UR44][R4.64], R9 ;  /* 0x000000090400c986 */ /* 0x0001e2000c10112c */
[----:B------:R-:W-:Y:S01]  /*6d90*/  ISETP.LT.OR P4, PT, R3, 0x1, !P3 ;  /* 0x000000010300780c */ /* 0x000fe20005f81670 */
[----:B------:R-:W-:Y:S02]  /*6da0*/  @!P2 IMAD R75, R75, R19, RZ ;  /* 0x000000134b4ba224 */ /* 0x000fe400078e02ff */
[----:B------:R-:W-:Y:S01]  /*6db0*/  @!P5 STG.E.U8 desc[UR44][R4.64+0x1], R73 ;  /* 0x000001490400d986 */ /* 0x000fe2000c10112c */
[----:B------:R-:W-:-:S02]  /*6dc0*/  ISETP.LT.OR P5, PT, R3, 0x1, !P0 ;  /* 0x000000010300780c */ /* 0x000fc400047a1670 */
[C---:B------:R-:W-:Y:S01]  /*6dd0*/  ISETP.LT.OR P0, PT, R3.reuse, 0x9, !P0 ;  /* 0x000000090300780c */ /* 0x040fe20004701670 */
[----:B------:R1:W-:Y:S01]  /*6de0*/  @!P1 STG.E.U8 desc[UR44][R6.64], R11 ;  /* 0x0000000b06009986 */ /* 0x0003e2000c10112c */
[----:B------:R-:W-:Y:S02]  /*6df0*/  ISETP.LT.OR P1, PT, R3, 0x9, !P3 ;  /* 0x000000090300780c */ /* 0x000fe40005f21670 */
[C---:B------:R-:W-:Y:S01]  /*6e00*/  ISETP.GE.AND P3, PT, R12.reuse, 0x11, PT ;  /* 0x000000110c00780c */ /* 0x040fe20003f66270 */
[----:B------:R-:W-:Y:S01]  /*6e10*/  @!P2 STG.E.U8 desc[UR44][R6.64+0x1], R75 ;  /* 0x0000014b0600a986 */ /* 0x000fe2000c10112c */
[----:B------:R-:W-:Y:S01]  /*6e20*/  ISETP.GE.AND P2, PT, R12, 0x12, PT ;  /* 0x000000120c00780c */ /* 0x000fe20003f46270 */
[----:B------:R-:W-:-:S04]  /*6e30*/  @!P4 IMAD R13, R76, R19, RZ ;  /* 0x000000134c0dc224 */ /* 0x000fc800078e02ff */
[-C--:B------:R-:W-:Y:S01]  /*6e40*/  @!P5 IMAD R77, R77, R19.reuse, RZ ;  /* 0x000000134d4dd224 */ /* 0x080fe200078e02ff */
[----:B------:R-:W-:Y:S01]  /*6e50*/  @!P4 STG.E.U8 desc[UR44][R4.64+0x8], R13 ;  /* 0x0000080d0400c986 */ /* 0x000fe2000c10112c */
[----:B------:R-:W-:Y:S01]  /*6e60*/  ISETP.LT.OR P4, PT, R3, 0x1, !P3 ;  /* 0x000000010300780c */ /* 0x000fe20005f81670 */
[-C--:B------:R-:W-:Y:S02]  /*6e70*/  @!P0 IMAD R79, R79, R19.reuse, RZ ;  /* 0x000000134f4f8224 */ /* 0x080fe400078e02ff */
[----:B------:R-:W-:Y:S01]  /*6e80*/  @!P5 STG.E.U8 desc[UR44][R4.64+0x9], R77 ;  /* 0x0000094d0400d986 */ /* 0x000fe2000c10112c */
[C---:B------:R-:W-:Y:S01]  /*6e90*/  ISETP.LT.OR P5, PT, R3.reuse, 0x1, !P2 ;  /* 0x000000010300780c */ /* 0x040fe200057a1670 */
[----:B0-----:R-:W-:Y:S01]  /*6ea0*/  @!P1 IMAD R9, R78, R19, RZ ;  /* 0x000000134e099224 */ /* 0x001fe200078e02ff */
[----:B------:R-:W-:Y:S01]  /*6eb0*/  ISETP.LT.OR P2, PT, R3, 0x9, !P2 ;  /* 0x000000090300780c */ /* 0x000fe20005741670 */
[----:B------:R-:W-:Y:S01]  /*6ec0*/  @!P0 STG.E.U8 desc[UR44][R6.64+0x9], R79 ;  /* 0x0000094f06008986 */ /* 0x000fe2000c10112c */
[----:B------:R-:W-:-:S03]  /*6ed0*/  ISETP.GE.AND P0, PT, R12, 0x1a, PT ;  /* 0x0000001a0c00780c */ /* 0x000fc60003f06270 */
[----:B------:R0:W-:Y:S01]  /*6ee0*/  @!P1 STG.E.U8 desc[UR44][R6.64+0x8], R9 ;  /* 0x0000080906009986 */ /* 0x0001e2000c10112c */
[----:B------:R-:W-:Y:S01]  /*6ef0*/  ISETP.LT.OR P1, PT, R3, 0x9, !P3 ;  /* 0x000000090300780c */ /* 0x000fe20005f21670 */
[----:B-1----:R-:W-:Y:S01]  /*6f00*/  @!P4 IMAD R11, R64, R19, RZ ;  /* 0x00000013400bc224 */ /* 0x002fe200078e02ff */
[----:B------:R-:W-:-:S03]  /*6f10*/  ISETP.GE.AND P3, PT, R12, 0x19, PT ;  /* 0x000000190c00780c */ /* 0x000fc60003f66270 */
[-C--:B------:R-:W-:Y:S01]  /*6f20*/  @!P5 IMAD R65, R65, R19.reuse, RZ ;  /* 0x000000134141d224 */ /* 0x080fe200078e02ff */
[----:B------:R-:W-:Y:S01]  /*6f30*/  @!P4 STG.E.U8 desc[UR44][R4.64+0x10], R11 ;  /* 0x0000100b0400c986 */ /* 0x000fe2000c10112c */
[----:B------:R-:W-:Y:S01]  /*6f40*/  ISETP.LT.OR P4, PT, R3, 0x1, !P3 ;  /* 0x000000010300780c */ /* 0x000fe20005f81670 */
[-C--:B------:R-:W-:Y:S02]  /*6f50*/  @!P2 IMAD R67, R67, R19.reuse, RZ ;  /* 0x000000134343a224 */ /* 0x080fe400078e02ff */
[----:B------:R-:W-:Y:S01]  /*6f60*/  @!P5 STG.E.U8 desc[UR44][R4.64+0x11], R65 ;  /* 0x000011410400d986 */ /* 0x000fe2000c10112c */
[C---:B------:R-:W-:Y:S02]  /*6f70*/  ISETP.LT.OR P5, PT, R3.reuse, 0x1, !P0 ;  /* 0x000000010300780c */ /* 0x040fe400047a1670 */
[----:B0-----:R-:W-:Y:S01]  /*6f80*/  @!P1 IMAD R9, R66, R19, RZ ;  /* 0x0000001342099224 */ /* 0x001fe200078e02ff */
[----:B------:R-:W-:Y:S01]  /*6f90*/  @!P2 STG.E.U8 desc[UR44][R6.64+0x11], R67 ;  /* 0x000011430600a986 */ /* 0x000fe2000c10112c */
[----:B------:R-:W-:-:S02]  /*6fa0*/  ISETP.LT.OR P0, PT, R3, 0x9, !P0 ;  /* 0x000000090300780c */ /* 0x000fc40004701670 */
[----:B------:R-:W-:Y:S01]  /*6fb0*/  ISETP.GE.AND P2, PT, R12, 0x22, PT ;  /* 0x000000220c00780c */ /* 0x000fe20003f46270 */
[----:B------:R0:W-:Y:S01]  /*6fc0*/  @!P1 STG.E.U8 desc[UR44][R6.64+0x10], R9 ;  /* 0x0000100906009986 */ /* 0x0001e2000c10112c */
[----:B------:R-:W-:Y:S01]  /*6fd0*/  ISETP.LT.OR P1, PT, R3, 0x9, !P3 ;  /* 0x000000090300780c */ /* 0x000fe20005f21670 */
[----:B------:R-:W-:Y:S01]  /*6fe0*/  @!P4 IMAD R13, R68, R19, RZ ;  /* 0x00000013440dc224 */ /* 0x000fe200078e02ff */
[----:B------:R-:W-:-:S03]  /*6ff0*/  ISETP.GE.AND P3, PT, R12, 0x21, PT ;  /* 0x000000210c00780c */ /* 0x000fc60003f66270 */
[-C--:B------:R-:W-:Y:S01]  /*7000*/  @!P5 IMAD R69, R69, R19.reuse, RZ ;  /* 0x000000134545d224 */ /* 0x080fe200078e02ff */
[----:B------:R-:W-:Y:S01]  /*7010*/  @!P4 STG.E.U8 desc[UR44][R4.64+0x18], R13 ;  /* 0x0000180d0400c986 */ /* 0x000fe2000c10112c */
[----:B------:R-:W-:Y:S02]  /*7020*/  ISETP.LT.OR P4, PT, R3, 0x1, !P3 ;  /* 0x000000010300780c */ /* 0x000fe40005f81670 */
[-C--:B------:R-:W-:Y:S01]  /*7030*/  @!P0 IMAD R71, R71, R19.reuse, RZ ;  /* 0x0000001347478224 */ /* 0x080fe200078e02ff */
        /* <DEDUP_REMOVED lines=47> */
[----:B------:R-:W-:Y:S01]  /*7330*/  ISETP.LT.OR P0, PT, R3, 0x9, !P0 ;  /* 0x000000090300780c */ /* 0x000fe20004701670 */
[----:B------:R0:W-:Y:S01]  /*7340*/  @!P1 STG.E.U8 desc[UR44][R6.64+0x30], R9 ;  /* 0x0000300906009986 */ /* 0x0001e2000c10112c */
[C---:B------:R-:W-:Y:S01]  /*7350*/  ISETP.GE.AND P1, PT, R12.reuse, 0x41, PT ;  /* 0x000000410c00780c */ /* 0x040fe20003f26270 */
[----:B------:R-:W-:Y:S01]  /*7360*/  @!P4 IMAD R53, R53, R19, RZ ;  /* 0x000000133535c224 */ /* 0x000fe200078e02ff */
[----:B------:R-:W-:-:S03]  /*7370*/  ISETP.GE.AND P2, PT, R12, 0x42, PT ;  /* 0x000000420c00780c */ /* 0x000fc60003f46270 */
[-C--:B------:R-:W-:Y:S01]  /*7380*/  @!P5 IMAD R13, R52, R19.reuse, RZ ;  /* 0x00000013340dd224 */ /* 0x080fe200078e02ff */
[----:B------:R-:W-:Y:S01]  /*7390*/  @!P4 STG.E.U8 desc[UR44][R4.64+0x39], R53 ;  /* 0x000039350400c986 */ /* 0x000fe2000c10112c */
[C---:B------:R-:W-:Y:S02]  /*73a0*/  ISETP.LT.OR P4, PT, R3.reuse, 0x1, !P1 ;  /* 0x000000010300780c */ /* 0x040fe40004f81670 */
[C---:B------:R-:W-:Y:S01]  /*73b0*/  ISETP.LT.OR P1, PT, R3.reuse, 0x9, !P1 ;  /* 0x000000090300780c */ /* 0x040fe20004f21670 */
[----:B------:R-:W-:Y:S01]  /*73c0*/  @!P5 STG.E.U8 desc[UR44][R4.64+0x38], R13 ;  /* 0x0000380d0400d986 */ /* 0x000fe2000c10112c */
[C---:B------:R-:W-:Y:S01]  /*73d0*/  ISETP.LT.OR P5, PT, R3.reuse, 0x1, !P2 ;  /* 0x000000010300780c */ /* 0x040fe200057a1670 */
[-C--:B0-----:R-:W-:Y:S01]  /*73e0*/  @!P3 IMAD R9, R54, R19.reuse, RZ ;  /* 0x000000133609b224 */ /* 0x081fe200078e02ff */
[----:B------:R-:W-:Y:S01]  /*73f0*/  ISETP.LT.OR P2, PT, R3, 0x9, !P2 ;  /* 0x000000090300780c */ /* 0x000fe20005741670 */
[----:B------:R-:W-:-:S03]  /*7400*/  @!P0 IMAD R55, R55, R19, RZ ;  /* 0x0000001337378224 */ /* 0x000fc600078e02ff */
[----:B------:R0:W-:Y:S01]  /*7410*/  @!P3 STG.E.U8 desc[UR44][R6.64+0x38], R9 ;  /* 0x000038090600b986 */ /* 0x0001e2000c10112c */
[----:B------:R-:W-:Y:S02]  /*7420*/  ISETP.GE.AND P3, PT, R12, 0x49, PT ;  /* 0x000000490c00780c */ /* 0x000fe40003f66270 */
[-C--:B------:R-:W-:Y:S01]  /*7430*/  @!P4 IMAD R11, R40, R19.reuse, RZ ;  /* 0x00000013280bc224 */ /* 0x080fe200078e02ff */
[----:B------:R-:W-:Y:S01]  /*7440*/  @!P0 STG.E.U8 desc[UR44][R6.64+0x39], R55 ;  /* 0x0000393706008986 */ /* 0x000fe2000c10112c */
[----:B------:R-:W-:Y:S02]  /*7450*/  ISETP.GE.AND P0, PT, R12, 0x4a, PT ;  /* 0x0000004a0c00780c */ /* 0x000fe40003f06270 */
[-C--:B------:R-:W-:Y:S01]  /*7460*/  @!P5 IMAD R41, R41, R19.reuse, RZ ;  /* 0x000000132929d224 */ /* 0x080fe200078e02ff */
[----:B------:R-:W-:Y:S01]  /*7470*/  @!P4 STG.E.U8 desc[UR44][R4.64+0x40], R11 ;  /* 0x0000400b0400c986 */ /* 0x000fe2000c10112c */
[----:B------:R-:W-:Y:S01]  /*7480*/  ISETP.LT.OR P4, PT, R3, 0x1, !P3 ;  /* 0x000000010300780c */ /* 0x000fe20005f81670 */
[-C--:B------:R-:W-:Y:S01]  /*7490*/  @!P2 IMAD R43, R43, R19.reuse, RZ ;  /* 0x000000132b2ba224 */ /* 0x080fe200078e02ff */
[C---:B------:R-:W-:Y:S01]  /*74a0*/  ISETP.LT.OR P3, PT, R3.reuse, 0x9, !P3 ;  /* 0x000000090300780c */ /* 0x040fe20005f61670 */
[----:B------:R-:W-:Y:S01]  /*74b0*/  @!P5 STG.E.U8 desc[UR44][R4.64+0x41], R41 ;  /* 0x000041290400d986 */ /* 0x000fe2000c10112c */
[----:B------:R-:W-:Y:S01]  /*74c0*/  ISETP.LT.OR P5, PT, R3, 0x1, !P0 ;  /* 0x000000010300780c */ /* 0x000fe200047a1670 */
[----:B0-----:R-:W-:-:S02]  /*74d0*/  @!P1 IMAD R9, R42, R19, RZ ;  /* 0x000000132a099224 */ /* 0x001fc400078e02ff */
[----:B------:R-:W-:Y:S01]  /*74e0*/  @!P2 STG.E.U8 desc[UR44][R6.64+0x41], R43 ;  /* 0x0000412b0600a986 */ /* 0x000fe2000c10112c */
[----:B------:R-:W-:Y:S02]  /*74f0*/  ISETP.LT.OR P2, PT, R3, 0x9, !P0 ;  /* 0x000000090300780c */ /* 0x000fe40004741670 */
[C---:B------:R-:W-:Y:S01]  /*7500*/  ISETP.GE.AND P0, PT, R12.reuse, 0x52, PT ;  /* 0x000000520c00780c */ /* 0x040fe20003f06270 */
[----:B------:R0:W-:Y:S01]  /*7510*/  @!P1 STG.E.U8 desc[UR44][R6.64+0x40], R9 ;  /* 0x0000400906009986 */ /* 0x0001e2000c10112c */
[----:B------:R-:W-:Y:S01]  /*7520*/  ISETP.GE.AND P1, PT, R12, 0x51, PT ;  /* 0x000000510c00780c */ /* 0x000fe20003f26270 */
[----:B------:R-:W-:-:S04]  /*7530*/  @!P4 IMAD R13, R44, R19, RZ ;  /* 0x000000132c0dc224 */ /* 0x000fc800078e02ff */
[-C--:B------:R-:W-:Y:S01]  /*7540*/  @!P5 IMAD R45, R45, R19.reuse, RZ ;  /* 0x000000132d2dd224 */ /* 0x080fe200078e02ff */
[----:B------:R-:W-:Y:S01]  /*7550*/  @!P4 STG.E.U8 desc[UR44][R4.64+0x48], R13 ;  /* 0x0000480d0400c986 */ /* 0x000fe2000c10112c */
[----:B------:R-:W-:Y:S02]  /*7560*/  ISETP.LT.OR P4, PT, R3, 0x1, !P1 ;  /* 0x000000010300780c */ /* 0x000fe40004f81670 */
[-C--:B------:R-:W-:Y:S01]  /*7570*/  @!P2 IMAD R47, R47, R19.reuse, RZ ;  /* 0x000000132f2fa224 */ /* 0x080fe200078e02ff */
[----:B------:R-:W-:Y:S01]  /*7580*/  @!P5 STG.E.U8 desc[UR44][R4.64+0x49], R45 ;  /* 0x0000492d0400d986 */ /* 0x000fe2000c10112c */
[C---:B------:R-:W-:Y:S01]  /*7590*/  ISETP.LT.OR P5, PT, R3.reuse, 0x1, !P0 ;  /* 0x000000010300780c */ /* 0x040fe200047a1670 */
[----:B0-----:R-:W-:Y:S01]  /*75a0*/  @!P3 IMAD R9, R46, R19, RZ ;  /* 0x000000132e09b224 */ /* 0x001fe200078e02ff */
[C---:B------:R-:W-:Y:S01]  /*75b0*/  ISETP.LT.OR P1, PT, R3.reuse, 0x9, !P1 ;  /* 0x000000090300780c */ /* 0x040fe20004f21670 */
[----:B------:R-:W-:Y:S01]  /*75c0*/  @!P2 STG.E.U8 desc[UR44][R6.64+0x49], R47 ;  /* 0x0000492f0600a986 */ /* 0x000fe2000c10112c */
[----:B------:R-:W-:-:S02]  /*75d0*/  ISETP.LT.OR P0, PT, R3, 0x9, !P0 ;  /* 0x000000090300780c */ /* 0x000fc40004701670 */
        /* <DEDUP_REMOVED lines=11> */
[----:B------:R-:W-:Y:S01]  /*7690*/  ISETP.LT.OR P3, PT, R3, 0x9, !P3 ;  /* 0x000000090300780c */ /* 0x000fe20005f61670 */
[----:B------:R-:W-:Y:S01]  /*76a0*/  @!P0 STG.E.U8 desc[UR44][R6.64+0x51], R35 ;  /* 0x0000512306008986 */ /* 0x000fe2000c10112c */
[----:B------:R-:W-:-:S02]  /*76b0*/  ISETP.GE.AND P0, PT, R12, 0x62, PT ;  /* 0x000000620c00780c */ /* 0x000fc40003f06270 */
[----:B------:R-:W-:Y:S01]  /*76c0*/  ISETP.LT.OR P2, PT, R3, 0x9, !P2 ;  /* 0x000000090300780c */ /* 0x000fe20005741670 */
[----:B------:R0:W-:Y:S01]  /*76d0*/  @!P1 STG.E.U8 desc[UR44][R6.64+0x50], R9 ;  /* 0x0000500906009986 */ /* 0x0001e2000c10112c */
[----:B------:R-:W-:Y:S01]  /*76e0*/  ISETP.GE.AND P1, PT, R12, 0x61, PT ;  /* 0x000000610c00780c */ /* 0x000fe20003f26270 */
[----:B------:R-:W-:-:S04]  /*76f0*/  @!P4 IMAD R13, R36, R19, RZ ;  /* 0x00000013240dc224 */ /* 0x000fc800078e02ff */
        /* <DEDUP_REMOVED lines=15> */
[----:B------:R1:W-:Y:S01]  /*77f0*/  @!P4 STG.E.U8 desc[UR44][R4.64+0x60], R11 ;  /* 0x0000600b0400c986 */ /* 0x0003e2000c10112c */
[----:B------:R-:W-:Y:S01]  /*7800*/  ISETP.LT.OR P4, PT, R3, 0x1, !P2 ;  /* 0x000000010300780c */ /* 0x000fe20005781670 */
[----:B------:R-:W-:Y:S01]  /*7810*/  @!P0 IMAD R27, R27, R19, RZ ;  /* 0x000000131b1b8224 */ /* 0x000fe200078e02ff */
[C---:B------:R-:W-:Y:S01]  /*7820*/  ISETP.LT.OR P2, PT, R3.reuse, 0x9, !P2 ;  /* 0x000000090300780c */ /* 0x040fe20005741670 */
[----:B------:R2:W-:Y:S01]  /*7830*/  @!P5 STG.E.U8 desc[UR44][R4.64+0x61], R25 ;  /* 0x000061190400d986 */ /* 0x0005e2000c10112c */
[----:B------:R-:W-:-:S02]  /*7840*/  ISETP.LT.OR P5, PT, R3, 0x1, !P3 ;  /* 0x000000010300780c */ /* 0x000fc40005fa1670 */
[----:B------:R-:W-:Y:S01]  /*7850*/  ISETP.LT.OR P3, PT, R3, 0x9, !P3 ;  /* 0x000000090300780c */ /* 0x000fe20005f61670 */
[-C--:B------:R-:W-:Y:S01]  /*7860*/  @!P1 IMAD R3, R26, R19.reuse, RZ ;  /* 0x000000131a039224 */ /* 0x080fe200078e02ff */
[----:B------:R2:W-:Y:S04]  /*7870*/  @!P0 STG.E.U8 desc[UR44][R6.64+0x61], R27 ;  /* 0x0000611b06008986 */ /* 0x0005e8000c10112c */
[----:B------:R2:W-:Y:S01]  /*7880*/  @!P1 STG.E.U8 desc[UR44][R6.64+0x60], R3 ;  /* 0x0000600306009986 */ /* 0x0005e2000c10112c */
[-C--:B0-----:R-:W-:Y:S02]  /*7890*/  @!P4 IMAD R9, R28, R19.reuse, RZ ;  /* 0x000000131c09c224 */ /* 0x081fe400078e02ff */
[-C--:B-1----:R-:W-:Y:S02]  /*78a0*/  @!P2 IMAD R11, R30, R19.reuse, RZ ;  /* 0x000000131e0ba224 */ /* 0x082fe400078e02ff */
[-C--:B------:R-:W-:Y:S01]  /*78b0*/  @!P5 IMAD R29, R29, R19.reuse, RZ ;  /* 0x000000131d1dd224 */ /* 0x080fe200078e02ff */
[----:B------:R2:W-:Y:S01]  /*78c0*/  @!P4 STG.E.U8 desc[UR44][R4.64+0x68], R9 ;  /* 0x000068090400c986 */ /* 0x0005e2000c10112c */
[----:B------:R-:W-:-:S03]  /*78d0*/  @!P3 IMAD R31, R31, R19, RZ ;  /* 0x000000131f1fb224 */ /* 0x000fc600078e02ff */
[----:B------:R2:W-:Y:S04]  /*78e0*/  @!P5 STG.E.U8 desc[UR44][R4.64+0x69], R29 ;  /* 0x0000691d0400d986 */ /* 0x0005e8000c10112c */
[----:B------:R2:W-:Y:S04]  /*78f0*/  @!P2 STG.E.U8 desc[UR44][R6.64+0x68], R11 ;  /* 0x0000680b0600a986 */ /* 0x0005e8000c10112c */
[----:B------:R2:W-:Y:S02]  /*7900*/  @!P3 STG.E.U8 desc[UR44][R6.64+0x69], R31 ;  /* 0x0000691f0600b986 */ /* 0x0005e4000c10112c */
.L_x_142:
[----:B------:R-:W-:Y:S05]  /*7910*/  BSYNC B0 ;  /* 0x0000000000007941 */ /* 0x000fea0003800000 */
.L_x_28:
[----:B------:R-:W-:Y:S01]  /*7920*/  IADD3 R16, P0, R16, UR38, RZ ;  /* 0x0000002610107c10 */ /* 0x000fe2000ff1e0ff */
[----:B------:R-:W-:Y:S01]  /*7930*/  ULDC.64 UR4, c[0x0][0x650] ;  /* 0x0001940000047ab9 */ /* 0x000fe20000000a00 */
[----:B--2---:R-:W-:Y:S01]  /*7940*/  PRMT R3, RZ, 0x7610, R3 ;  /* 0x00007610ff037816 */ /* 0x004fe20000000003 */
[----:B------:R-:W-:Y:S01]  /*7950*/  IMAD.MOV.U32 R90, RZ, RZ, -0x1 ;  /* 0xffffffffff5a7424 */ /* 0x000fe200078e00ff */
[----:B------:R-:W-:Y:S01]  /*7960*/  IADD3.X R17, R17, UR40, RZ, P0, !PT ;  /* 0x0000002811117c10 */ /* 0x000fe200087fe4ff */
[----:B------:R-:W-:Y:S01]  /*7970*/  IMAD.MOV.U32 R88, RZ, RZ, -0x1 ;  /* 0xffffffffff587424 */ /* 0x000fe200078e00ff */
[----:B------:R-:W-:-:S04]  /*7980*/  ISETP.GE.U32.AND P0, PT, R16, UR4, PT ;  /* 0x0000000410007c0c */ /* 0x000fc8000bf06070 */
[----:B------:R-:W-:-:S13]  /*7990*/  ISETP.GE.U32.AND.EX P0, PT, R17, UR5, PT, P0 ;  /* 0x0000000511007c0c */ /* 0x000fda000bf06100 */
[----:B------:R-:W-:Y:S05]  /*79a0*/  @P0 BRA `(.L_x_143) ;  /* 0x0000000400500947 */ /* 0x000fea0003800000 */
[----:B------:R-:W2:Y:S01]  /*79b0*/  LDC.64 R10, c[0x0][0x628] ;  /* 0x00018a00ff0a7b82 */ /* 0x000ea20000000a00 */
[----:B------:R-:W4:Y:S01]  /*79c0*/  S2R R20, SR_CTAID.X ;  /* 0x0000000000147919 */ /* 0x000f220000002500 */
[----:B------:R-:W-:Y:S02]  /*79d0*/  IMAD.MOV.U32 R8, RZ, RZ, R16 ;  /* 0x000000ffff087224 */ /* 0x000fe400078e0010 */
[----:B------:R-:W-:Y:S01]  /*79e0*/  IMAD.MOV.U32 R9, RZ, RZ, R17 ;  /* 0x000000ffff097224 */ /* 0x000fe200078e0011 */
[----:B------:R-:W0:Y:S03]  /*79f0*/  S2R R21, SR_CTAID.Y ;  /* 0x0000000000157919 */ /* 0x000e260000002600 */
[----:B------:R-:W0:Y:S08]  /*7a00*/  LDC R0, c[0x0][0x630] ;  /* 0x00018c00ff007b82 */ /* 0x000e300000000800 */
[----:B------:R-:W0:Y:S01]  /*7a10*/  LDC.64 R14, c[0x0][0x620] ;  /* 0x00018800ff0e7b82 */ /* 0x000e220000000a00 */
[----:B--2---:R-:W-:-:S04]  /*7a20*/  ISETP.NE.U32.AND P0, PT, R10, RZ, PT ;  /* 0x000000ff0a00720c */ /* 0x004fc80003f05070 */
[----:B------:R-:W-:-:S13]  /*7a30*/  ISETP.NE.AND.EX P0, PT, R11, RZ, PT, P0 ;  /* 0x000000ff0b00720c */ /* 0x000fda0003f05300 */
[----:B0---4-:R-:W-:Y:S05]  /*7a40*/  @!P0 BRA `(.L_x_144) ;  /* 0x0000000000288947 */ /* 0x011fea0003800000 */
[----:B------:R-:W0:Y:S02]  /*7a50*/  LDC R3, c[0x0][0x634] ;  /* 0x00018d00ff037b82 */ /* 0x000e240000000800 */
[----:B0-----:R-:W-:-:S05]  /*7a60*/  IADD3 R3, P0, R16, R3, RZ ;  /* 0x0000000310037210 */ /* 0x001fca0007f1e0ff */
[----:B------:R-:W-:-:S04]  /*7a70*/  IMAD.X R13, RZ, RZ, R17, P0 ;  /* 0x000000ffff0d7224 */ /* 0x000fc800000e0611 */
[----:B------:R-:W-:-:S04]  /*7a80*/  IMAD.WIDE.U32 R4, R13, R10, RZ ;  /* 0x0000000a0d047225 */ /* 0x000fc800078e00ff */
[----:B-1-3--:R-:W-:-:S04]  /*7a90*/  IMAD.WIDE.U32 R6, P0, R3, R11, R4 ;  /* 0x0000000b03067225 */ /* 0x00afc80007800004 */
[----:B------:R-:W-:-:S04]  /*7aa0*/  IMAD.WIDE.U32 R4, R3, R10, RZ ;  /* 0x0000000a03047225 */ /* 0x000fc800078e00ff */
[----:B------:R-:W-:Y:S01]  /*7ab0*/  IMAD.X R9, RZ, RZ, RZ, P0 ;  /* 0x000000ffff097224 */ /* 0x000fe200000e06ff */
[----:B------:R-:W-:Y:S01]  /*7ac0*/  IADD3 RZ, P0, R5, R6, RZ ;  /* 0x0000000605ff7210 */ /* 0x000fe20007f1e0ff */
[----:B------:R-:W-:-:S04]  /*7ad0*/  IMAD.MOV.U32 R8, RZ, RZ, R7 ;  /* 0x000000ffff087224 */ /* 0x000fc800078e0007 */
[----:B------:R-:W-:-:S08]  /*7ae0*/  IMAD.WIDE.U32.X R8, R13, R11, R8, P0 ;  /* 0x0000000b0d087225 */ /* 0x000fd000000e0408 */
.L_x_144:
[----:B------:R-:W0:Y:S01]  /*7af0*/  LDC.64 R28, c[0x0][0x640] ;  /* 0x00019000ff1c7b82 */ /* 0x000e220000000a00 */
[-CC-:B------:R-:W-:Y:S01]  /*7b00*/  SHF.R.U64 R88, R8, R0.reuse, R9.reuse ;  /* 0x0000000008587219 */ /* 0x180fe20000001209 */
[----:B------:R-:W-:Y:S01]  /*7b10*/  ULDC UR4, c[0x0][0x150] ;  /* 0x0000540000047ab9 */ /* 0x000fe20000000800 */
[----:B------:R-:W-:Y:S02]  /*7b20*/  SHF.R.U32.HI R0, RZ, R0, R9 ;  /* 0x00000000ff007219 */ /* 0x000fe40000011609 */
[----:B------:R-:W-:Y:S02]  /*7b30*/  IADD3 R3, P0, RZ, -R88, RZ ;  /* 0x80000058ff037210 */ /* 0x000fe40007f1e0ff */
[----:B-1-3--:R-:W-:Y:S01]  /*7b40*/  I2FP.F32.U32 R7, R20 ;  /* 0x0000001400077245 */ /* 0x00afe20000201000 */
[----:B------:R-:W1:Y:S02]  /*7b50*/  LDC R6, c[0x0][0x618] ;  /* 0x00018600ff067b82 */ /* 0x000e640000000800 */
[----:B------:R-:W-:-:S02]  /*7b60*/  IMAD.X R5, RZ, RZ, ~R0, P0 ;  /* 0x000000ffff057224 */ /* 0x000fc400000e0e00 */
[----:B------:R-:W-:Y:S01]  /*7b70*/  FMUL R7, R7, UR4 ;  /* 0x0000000407077c20 */ /* 0x000fe20008400000 */
[----:B------:R-:W-:Y:S01]  /*7b80*/  ULDC UR4, c[0x0][0x154] ;  /* 0x0000550000047ab9 */ /* 0x000fe20000000800 */
[-C--:B------:R-:W-:Y:S02]  /*7b90*/  IMAD R0, R5, R14.reuse, RZ ;  /* 0x0000000e05007224 */ /* 0x080fe400078e02ff */
[----:B------:R-:W2:Y:S01]  /*7ba0*/  LDC R8, c[0x0][0x608] ;  /* 0x00018200ff087b82 */ /* 0x000ea20000000800 */
[C---:B------:R-:W-:Y:S01]  /*7bb0*/  IMAD.WIDE.U32 R4, R3.reuse, R14, R16 ;  /* 0x0000000e03047225 */ /* 0x040fe200078e0010 */
[----:B------:R-:W3:Y:S03]  /*7bc0*/  F2I.U32.TRUNC.NTZ R7, R7 ;  /* 0x0000000700077305 */ /* 0x000ee6000020f000 */
[----:B------:R-:W-:Y:S01]  /*7bd0*/  IMAD R3, R3, R15, R0 ;  /* 0x0000000f03037224 */ /* 0x000fe200078e0200 */
[----:B------:R-:W-:-:S02]  /*7be0*/  I2FP.F32.U32 R0, R21 ;  /* 0x0000001500007245 */ /* 0x000fc40000201000 */
[----:B------:R-:W4:Y:S01]  /*7bf0*/  LDC R26, c[0x0][0x658] ;  /* 0x00019600ff1a7b82 */ /* 0x000f220000000800 */
[----:B------:R-:W-:Y:S01]  /*7c00*/  IMAD.IADD R3, R5, 0x1, R3 ;  /* 0x0000000105037824 */ /* 0x000fe200078e0203 */
[----:B0-----:R-:W-:Y:S01]  /*7c10*/  ISETP.NE.U32.AND P0, PT, R28, RZ, PT ;  /* 0x000000ff1c00720c */ /* 0x001fe20003f05070 */
[----:B------:R-:W-:-:S03]  /*7c20*/  FMUL R0, R0, UR4 ;  /* 0x0000000400007c20 */ /* 0x000fc60008400000 */
[----:B------:R-:W-:Y:S01]  /*7c30*/  ISETP.NE.AND.EX P0, PT, R29, RZ, PT, P0 ;  /* 0x000000ff1d00720c */ /* 0x000fe20003f05300 */
[----:B------:R0:W0:Y:S01]  /*7c40*/  F2I.U32.TRUNC.NTZ R14, R0 ;  /* 0x00000000000e7305 */ /* 0x000022000020f000 */
[----:B------:R-:W0:Y:S01]  /*7c50*/  LDC R9, c[0x0][0x144] ;  /* 0x00005100ff097b82 */ /* 0x000e220000000800 */
[-C--:B-1----:R-:W-:Y:S01]  /*7c60*/  SHF.R.U64 R10, R4, R6.reuse, R3 ;  /* 0x00000006040a7219 */ /* 0x082fe20000001203 */
[----:B---3--:R-:W-:Y:S01]  /*7c70*/  IMAD.MOV R7, RZ, RZ, -R7 ;  /* 0x000000ffff077224 */ /* 0x008fe200078e0a07 */
[----:B------:R-:W-:-:S05]  /*7c80*/  SHF.R.U32.HI R3, RZ, R6, R3 ;  /* 0x00000006ff037219 */ /* 0x000fca0000011603 */
[----:B------:R-:W1:Y:S01]  /*7c90*/  LDC R24, c[0x0][0x148] ;  /* 0x00005200ff187b82 */ /* 0x000e620000000800 */
[-CC-:B--2---:R-:W-:Y:S02]  /*7ca0*/  SHF.R.U64 R12, R10, R8.reuse, R3.reuse ;  /* 0x000000080a0c7219 */ /* 0x184fe40000001203 */
[----:B------:R-:W-:-:S05]  /*7cb0*/  SHF.R.U32.HI R3, RZ, R8, R3 ;  /* 0x00000008ff037219 */ /* 0x000fca0000011603 */
[----:B------:R-:W2:Y:S01]  /*7cc0*/  LDC R15, c[0x0][0x600] ;  /* 0x00018000ff0f7b82 */ /* 0x000ea20000000800 */
[-CC-:B----4-:R-:W-:Y:S02]  /*7cd0*/  SHF.R.U64 R13, R12, R26.reuse, R3.reuse ;  /* 0x0000001a0c0d7219 */ /* 0x190fe40000001203 */
[----:B------:R-:W-:-:S03]  /*7ce0*/  SHF.R.U32.HI R5, RZ, R26, R3 ;  /* 0x0000001aff057219 */ /* 0x000fc60000011603 */
[----:B------:R-:W-:Y:S02]  /*7cf0*/  IMAD.MOV.U32 R4, RZ, RZ, R13 ;  /* 0x000000ffff047224 */ /* 0x000fe400078e000d */
[----:B------:R-:W3:Y:S01]  /*7d00*/  LDC R27, c[0x0][0x648] ;  /* 0x00019200ff1b7b82 */ /* 0x000ee20000000800 */
[----:B0-----:R-:W-:-:S07]  /*7d10*/  IMAD R25, R9, R7, R20 ;  /* 0x0000000709197224 */ /* 0x001fce00078e0214 */
[----:B------:R-:W0:Y:S08]  /*7d20*/  LDC R30, c[0x0][0x638] ;  /* 0x00018e00ff1e7b82 */ /* 0x000e300000000800 */
[----:B------:R-:W4:Y:S01]  /*7d30*/  LDC R31, c[0x0][0x610] ;  /* 0x00018400ff1f7b82 */ /* 0x000f220000000800 */
[----:B-1----:R-:W-:Y:S05]  /*7d40*/  @!P0 BRA `(.L_x_145) ;  /* 0x0000000000288947 */ /* 0x002fea0003800000 */
        /* <DEDUP_REMOVED lines=10> */
.L_x_145:
[----:B------:R-:W-:Y:S01]  /*7df0*/  ISETP.NE.AND P0, PT, R2, 0x1, PT ;  /* 0x000000010200780c */ /* 0x000fe20003f05270 */
[----:B------:R-:W-:Y:S01]  /*7e00*/  IMAD.MOV R14, RZ, RZ, -R14 ;  /* 0x000000ffff0e7224 */ /* 0x000fe200078e0a0e */
[----:B---3--:R-:W-:Y:S01]  /*7e10*/  SHF.R.U64 R0, R4, R27, R5 ;  /* 0x0000001b04007219 */ /* 0x008fe20000001205 */
[----:B--2---:R-:W-:Y:S01]  /*7e20*/  VIADD R5, R15, 0xffffffff ;  /* 0xffffffff0f057836 */ /* 0x004fe20000000000 */
[----:B------:R-:W-:-:S03]  /*7e30*/  LOP3.LUT R3, R12, R85, RZ, 0xc0, !PT ;  /* 0x000000550c037212 */ /* 0x000fc600078ec0ff */
[----:B------:R-:W-:Y:S01]  /*7e40*/  IMAD.MOV R4, RZ, RZ, -R0 ;  /* 0x000000ffff047224 */ /* 0x000fe200078e0a00 */
[----:B------:R-:W-:Y:S01]  /*7e50*/  LOP3.LUT R10, R10, R5, RZ, 0xc0, !PT ;  /* 0x000000050a0a7212 */ /* 0x000fe200078ec0ff */
[----:B------:R-:W-:Y:S02]  /*7e60*/  IMAD R0, R82, R0, R3 ;  /* 0x0000000052007224 */ /* 0x000fe400078e0203 */
[----:B0-----:R-:W-:Y:S02]  /*7e70*/  IMAD R3, R4, R30, R13 ;  /* 0x0000001e04037224 */ /* 0x001fe400078e020d */
[----:B------:R-:W-:Y:S02]  /*7e80*/  @P0 IMAD R25, R24, R14, R21 ;  /* 0x0000000e18190224 */ /* 0x000fe400078e0215 */
[----:B------:R-:W-:Y:S02]  /*7e90*/  IMAD R5, R3, R15, R10 ;  /* 0x0000000f03057224 */ /* 0x000fe400078e020a */
[----:B----4-:R-:W-:-:S02]  /*7ea0*/  IMAD R0, R0, R31, R25 ;  /* 0x0000001f00007224 */ /* 0x010fc400078e0219 */
[----:B------:R-:W-:-:S03]  /*7eb0*/  IMAD.MOV.U32 R4, RZ, RZ, 0x1 ;  /* 0x00000001ff047424 */ /* 0x000fc600078e00ff */
[----:B------:R-:W-:Y:S02]  /*7ec0*/  SEL R90, R5, R0, !P0 ;  /* 0x00000000055a7207 */ /* 0x000fe40004000000 */
[----:B------:R-:W-:Y:S02]  /*7ed0*/  PRMT R3, R4, 0x7610, R3 ;  /* 0x0000761004037816 */ /* 0x000fe40000000003 */
[----:B------:R-:W-:-:S07]  /*7ee0*/  SEL R0, R0, R5, !P0 ;  /* 0x0000000500007207 */ /* 0x000fce0004000000 */
.L_x_143:
[----:B------:R-:W-:Y:S01]  /*7ef0*/  LOP3.LUT P0, RZ, R3, 0xff, RZ, 0xc0, !PT ;  /* 0x000000ff03ff7812 */ /* 0x000fe2000780c0ff */
[----:B------:R-:W-:-:S12]  /*7f00*/  IMAD.MOV.U32 R89, RZ, RZ, R0 ;  /* 0x000000ffff597224 */ /* 0x000fd800078e0000 */
[----:B------:R-:W-:Y:S05]  /*7f10*/  @P0 BRA `(.L_x_146) ;  /* 0xffffff9000880947 */ /* 0x000fea000383ffff */
[----:B------:R-:W-:Y:S05]  /*7f20*/  EXIT ;  /* 0x000000000000794d */ /* 0x000fea0003800000 */
.L_x_3:
        /* <DEDUP_REMOVED lines=26> */
.L_x_148:
[--C-:B------:R-:W-:Y:S01]  /*80d0*/  SHF.R.U64 R14, R12, R20, R13.reuse ;  /* 0x000000140c0e7219 */ /* 0x100fe2000000120d */
[----:B------:R-:W0:Y:S01]  /*80e0*/  LDC R24, c[0x0][0x618] ;  /* 0x00018600ff187b82 */ /* 0x000e220000000800 */
[----:B------:R-:W-:Y:S01]  /*80f0*/  I2FP.F32.U32 R8, R6 ;  /* 0x0000000600087245 */ /* 0x000fe20000201000 */
[----:B------:R-:W-:Y:S01]  /*8100*/  ULDC UR4, c[0x0][0x150] ;  /* 0x0000540000047ab9 */ /* 0x000fe20000000800 */
[----:B------:R-:W-:Y:S02]  /*8110*/  SHF.R.U32.HI R7, RZ, R20, R13 ;  /* 0x00000014ff077219 */ /* 0x000fe4000001160d */
[----:B------:R-:W-:Y:S01]  /*8120*/  IADD3 R11, P0, RZ, -R14, RZ ;  /* 0x8000000eff0b7210 */ /* 0x000fe20007f1e0ff */
[----:B------:R-:W-:Y:S01]  /*8130*/  FMUL R13, R8, UR4 ;  /* 0x00000004080d7c20 */ /* 0x000fe20008400000 */
[----:B------:R-:W-:Y:S01]  /*8140*/  ULDC UR4, c[0x0][0x154] ;  /* 0x0000550000047ab9 */ /* 0x000fe20000000800 */
[----:B------:R-:W1:Y:S02]  /*8150*/  LDC.64 R26, c[0x0][0x640] ;  /* 0x00019000ff1a7b82 */ /* 0x000e640000000a00 */
[----:B------:R-:W-:-:S02]  /*8160*/  IMAD.X R7, RZ, RZ, ~R7, P0 ;  /* 0x000000ffff077224 */ /* 0x000fc400000e0e07 */
[----:B------:R-:W2:Y:S01]  /*8170*/  F2I.U32.TRUNC.NTZ R13, R13 ;  /* 0x0000000d000d7305 */ /* 0x000ea2000020f000 */
[----:B------:R-:W-:-:S03]  /*8180*/  IMAD.WIDE.U32 R8, R11, R22, R16 ;  /* 0x000000160b087225 */ /* 0x000fc600078e0010 */
[----:B------:R-:W3:Y:S01]  /*8190*/  LDC R15, c[0x0][0x144] ;  /* 0x00005100ff0f7b82 */ /* 0x000ee20000000800 */
[----:B------:R-:W-:-:S04]  /*81a0*/  IMAD R10, R7, R22, RZ ;  /* 0x00000016070a7224 */ /* 0x000fc800078e02ff */
[----:B------:R-:W-:Y:S02]  /*81b0*/  IMAD R7, R11, R23, R10 ;  /* 0x000000170b077224 */ /* 0x000fe400078e020a */
[----:B------:R-:W-:Y:S01]  /*81c0*/  IMAD.MOV.U32 R10, RZ, RZ, -0x1 ;  /* 0xffffffffff0a7424 */ /* 0x000fe200078e00ff */
[----:B------:R-:W4:Y:S01]  /*81d0*/  LDC R20, c[0x0][0x608] ;  /* 0x00018200ff147b82 */ /* 0x000f220000000800 */
[----:B------:R-:W-:Y:S01]  /*81e0*/  IMAD.IADD R7, R9, 0x1, R7 ;  /* 0x0000000109077824 */ /* 0x000fe200078e0207 */
[----:B------:R-:W-:-:S04]  /*81f0*/  I2FP.F32.U32 R9, R5 ;  /* 0x0000000500097245 */ /* 0x000fc80000201000 */
[-C--:B0-----:R-:W-:Y:S01]  /*8200*/  SHF.R.U64 R12, R8, R24.reuse, R7 ;  /* 0x00000018080c7219 */ /* 0x081fe20000001207 */
[----:B--2---:R-:W-:Y:S01]  /*8210*/  IMAD.MOV R8, RZ, RZ, -R13 ;  /* 0x000000ffff087224 */ /* 0x004fe200078e0a0d */
[----:B------:R-:W0:Y:S01]  /*8220*/  LDC R11, c[0x0][0x658] ;  /* 0x00019600ff0b7b82 */ /* 0x000e220000000800 */
[----:B-1----:R-:W-:Y:S01]  /*8230*/  ISETP.NE.U32.AND P0, PT, R26, RZ, PT ;  /* 0x000000ff1a00720c */ /* 0x002fe20003f05070 */
[----:B------:R-:W-:Y:S01]  /*8240*/  FMUL R9, R9, UR4 ;  /* 0x0000000409097c20 */ /* 0x000fe20008400000 */
[----:B------:R-:W-:Y:S02]  /*8250*/  SHF.R.U32.HI R7, RZ, R24, R7 ;  /* 0x00000018ff077219 */ /* 0x000fe40000011607 */
[----:B------:R-:W-:-:S03]  /*8260*/  ISETP.NE.AND.EX P0, PT, R27, RZ, PT, P0 ;  /* 0x000000ff1b00720c */ /* 0x000fc60003f05300 */
[----:B------:R-:W1:Y:S01]  /*8270*/  LDC R22, c[0x0][0x148] ;  /* 0x00005200ff167b82 */ /* 0x000e620000000800 */
[----:B---3--:R-:W-:Y:S02]  /*8280*/  IMAD R23, R15, R8, R6 ;  /* 0x000000080f177224 */ /* 0x008fe400078e0206 */
[----:B------:R-:W-:-:S05]  /*8290*/  IMAD.MOV.U32 R8, RZ, RZ, 0x1 ;  /* 0x00000001ff087424 */ /* 0x000fca00078e00ff */
[----:B------:R-:W2:Y:S01]  /*82a0*/  LDC R21, c[0x0][0x600] ;  /* 0x00018000ff157b82 */ /* 0x000ea20000000800 */
[-CC-:B----4-:R-:W-:Y:S02]  /*82b0*/  SHF.R.U64 R15, R12, R20.reuse, R7.reuse ;  /* 0x000000140c0f7219 */ /* 0x190fe40000001207 */
[----:B------:R-:W-:Y:S02]  /*82c0*/  SHF.R.U32.HI R6, RZ, R20, R7 ;  /* 0x00000014ff067219 */ /* 0x000fe40000011607 */
[----:B------:R3:W4:Y:S03]  /*82d0*/  F2I.U32.TRUNC.NTZ R20, R9 ;  /* 0x0000000900147305 */ /* 0x000726000020f000 */
[----:B------:R-:W1:Y:S01]  /*82e0*/  LDC R25, c[0x0][0x648] ;  /* 0x00019200ff197b82 */ /* 0x000e620000000800 */
[-C--:B0-----:R-:W-:Y:S02]  /*82f0*/  SHF.R.U64 R19, R15, R11.reuse, R6 ;  /* 0x0000000b0f137219 */ /* 0x081fe40000001206 */
[----:B------:R-:W-:-:S02]  /*8300*/  SHF.L.U32 R10, R10, R11, RZ ;  /* 0x0000000b0a0a7219 */ /* 0x000fc400000006ff */
[-C--:B------:R-:W-:Y:S01]  /*8310*/  SHF.R.U32.HI R7, RZ, R11.reuse, R6 ;  /* 0x0000000bff077219 */ /* 0x080fe20000011606 */
[----:B------:R-:W-:Y:S01]  /*8320*/  IMAD.MOV.U32 R6, RZ, RZ, R19 ;  /* 0x000000ffff067224 */ /* 0x000fe200078e0013 */
[----:B------:R-:W-:Y:S01]  /*8330*/  SHF.L.U32 R24, R8, R11, RZ ;  /* 0x0000000b08187219 */ /* 0x000fe200000006ff */
[----:B------:R-:W0:Y:S01]  /*8340*/  LDC R28, c[0x0][0x638] ;  /* 0x00018e00ff1c7b82 */ /* 0x000e220000000800 */
[----:B------:R-:W-:-:S07]  /*8350*/  LOP3.LUT R30, RZ, R10, RZ, 0x33, !PT ;  /* 0x0000000aff1e7212 */ /* 0x000fce00078e33ff */
[----:B------:R-:W0:Y:S01]  /*8360*/  LDC R29, c[0x0][0x610] ;  /* 0x00018400ff1d7b82 */ /* 0x000e220000000800 */
[----:B---34-:R-:W-:Y:S05]  /*8370*/  @!P0 BRA `(.L_x_149) ;  /* 0x0000000000288947 */ /* 0x018fea0003800000 */
[----:B------:R-:W3:Y:S02]  /*8380*/  LDC R6, c[0x0][0x64c] ;  /* 0x00019300ff067b82 */ /* 0x000ee40000000800 */
[----:B---3--:R-:W-:-:S05]  /*8390*/  IADD3 R11, P0, R19, R6, RZ ;  /* 0x00000006130b7210 */ /* 0x008fca0007f1e0ff */
        /* <DEDUP_REMOVED lines=8> */
.L_x_149:
[----:B------:R-:W-:Y:S01]  /*8420*/  ISETP.NE.AND P0, PT, R2, 0x1, PT ;  /* 0x000000010200780c */ /* 0x000fe20003f05270 */
[----:B--2---:R-:W-:Y:S01]  /*8430*/  VIADD R9, R21, 0xffffffff ;  /* 0xffffffff15097836 */ /* 0x004fe20000000000 */
[----:B-1----:R-:W-:Y:S01]  /*8440*/  SHF.R.U64 R7, R6, R25, R7 ;  /* 0x0000001906077219 */ /* 0x002fe20000001207 */
[----:B------:R-:W-:Y:S01]  /*8450*/  IMAD.MOV R20, RZ, RZ, -R20 ;  /* 0x000000ffff147224 */ /* 0x000fe200078e0a14 */
[----:B------:R-:W-:Y:S02]  /*8460*/  LOP3.LUT R6, R15, R30, RZ, 0xc0, !PT ;  /* 0x0000001e0f067212 */ /* 0x000fe400078ec0ff */
[----:B------:R-:W-:Y:S01]  /*8470*/  LOP3.LUT R12, R12, R9, RZ, 0xc0, !PT ;  /* 0x000000090c0c7212 */ /* 0x000fe200078ec0ff */
[----:B------:R-:W-:Y:S02]  /*8480*/  IMAD.MOV R8, RZ, RZ, -R7 ;  /* 0x000000ffff087224 */ /* 0x000fe400078e0a07 */
[----:B------:R-:W-:Y:S02]  /*8490*/  IMAD R6, R24, R7, R6 ;  /* 0x0000000718067224 */ /* 0x000fe400078e0206 */
[----:B------:R-:W-:-:S02]  /*84a0*/  IMAD.MOV.U32 R9, RZ, RZ, 0x1 ;  /* 0x00000001ff097424 */ /* 0x000fc400078e00ff */
[----:B------:R-:W-:Y:S02]  /*84b0*/  @P0 IMAD R23, R22, R20, R5 ;  /* 0x0000001416170224 */ /* 0x000fe400078e0205 */
[----:B0-----:R-:W-:Y:S02]  /*84c0*/  IMAD R5, R8, R28, R19 ;  /* 0x0000001c08057224 */ /* 0x001fe400078e0213 */
[----:B------:R-:W-:Y:S02]  /*84d0*/  IMAD R19, R6, R29, R23 ;  /* 0x0000001d06137224 */ /* 0x000fe400078e0217 */
[----:B------:R-:W-:Y:S02]  /*84e0*/  IMAD R6, R5, R21, R12 ;  /* 0x0000001505067224 */ /* 0x000fe400078e020c */
[----:B------:R-:W-:-:S03]  /*84f0*/  IMAD.MOV.U32 R8, RZ, RZ, R14 ;  /* 0x000000ffff087224 */ /* 0x000fc600078e000e */
[----:B------:R-:W-:Y:S02]  /*8500*/  SEL R20, R6, R19, !P0 ;  /* 0x0000001306147207 */ /* 0x000fe40004000000 */
[----:B------:R-:W-:-:S07]  /*8510*/  SEL R19, R19, R6, !P0 ;  /* 0x0000000613137207 */ /* 0x000fce0004000000 */
.L_x_147:
[----:B------:R-:W-:-:S08]  /*8520*/  NOP ;  /* 0x0000000000007918 */ /* 0x000fd00000000000 */
[----:B------:R-:W0:-:S00]  /*8530*/  USETMAXREG.DEALLOC.CTAPOOL 0x28 ;  /* 0x00000028000079c8 */ /* 0x000e0000080e0500 */
[----:B0-----:R-:W-:-:S13]  /*8540*/  ISETP.NE.AND P0, PT, R0, RZ, PT ;  /* 0x000000ff0000720c */ /* 0x001fda0003f05270 */
[----:B------:R-:W-:Y:S05]  /*8550*/  @P0 EXIT ;  /* 0x000000000000094d */ /* 0x000fea0003800000 */
[----:B------:R-:W-:Y:S01]  /*8560*/  LOP3.LUT P0, RZ, R9, 0xff, RZ, 0xc0, !PT ;  /* 0x000000ff09ff7812 */ /* 0x000fe2000780c0ff */
[----:B------:R-:W-:Y:S02]  /*8570*/  IMAD.MOV.U32 R0, RZ, RZ, 0x1 ;  /* 0x00000001ff007424 */ /* 0x000fe400078e00ff */
[----:B------:R-:W-:-:S10]  /*8580*/  IMAD.MOV.U32 R12, RZ, RZ, RZ ;  /* 0x000000ffff0c7224 */ /* 0x000fd400078e00ff */
[----:B------:R-:W-:Y:S05]  /*8590*/  @!P0 BRA `(.L_x_150) ;  /* 0x0000000c00448947 */ /* 0x000fea0003800000 */
[----:B------:R-:W0:Y:S01]  /*85a0*/  LDC R0, c[0x0][0x28c] ;  /* 0x0000a300ff007b82 */ /* 0x000e220000000800 */
[----:B------:R-:W-:Y:S01]  /*85b0*/  LOP3.LUT P0, RZ, R3, 0x1f, RZ, 0xc0, !PT ;  /* 0x0000001f03ff7812 */ /* 0x000fe2000780c0ff */
[----:B------:R-:W-:Y:S01]  /*85c0*/  ULDC UR5, c[0x0][0x658] ;  /* 0x0001960000057ab9 */ /* 0x000fe20000000800 */
[----:B------:R-:W-:Y:S01]  /*85d0*/  UMOV UR6, 0xffffffff ;  /* 0xffffffff00067882 */ /* 0x000fe20000000000 */
[----:B------:R-:W-:Y:S01]  /*85e0*/  BSSY B0, `(.L_x_150) ;  /* 0x00000cc000007945 */ /* 0x000fe20003800000 */
[----:B------:R-:W-:Y:S01]  /*85f0*/  USHF.L.U32 UR6, UR6, UR5, URZ ;  /* 0x0000000506067299 */ /* 0x000fe2000800063f */
[C---:B------:R-:W-:Y:S01]  /*8600*/  ISETP.NE.AND P2, PT, R4.reuse, RZ, PT ;  /* 0x000000ff0400720c */ /* 0x040fe20003f45270 */
[----:B------:R-:W-:Y:S01]  /*8610*/  IMAD.MOV.U32 R13, RZ, RZ, 0x1 ;  /* 0x00000001ff0d7424 */ /* 0x000fe200078e00ff */
[----:B------:R-:W-:Y:S01]  /*8620*/  ISETP.NE.OR P0, PT, R4, RZ, !P0 ;  /* 0x000000ff0400720c */ /* 0x000fe20004705670 */
[----:B------:R-:W-:Y:S01]  /*8630*/  IMAD.MOV.U32 R12, RZ, RZ, RZ ;  /* 0x000000ffff0c7224 */ /* 0x000fe200078e00ff */
[----:B------:R-:W-:Y:S01]  /*8640*/  LOP3.LUT R11, R18, 0x2, RZ, 0xfc, !PT ;  /* 0x00000002120b7812 */ /* 0x000fe200078efcff */
[----:B------:R-:W-:Y:S01]  /*8650*/  ULDC UR4, c[0x0][0x600] ;  /* 0x0001800000047ab9 */ /* 0x000fe20000000800 */
[----:B------:R-:W-:Y:S01]  /*8660*/  UMOV UR7, 0x1 ;  /* 0x0000000100077882 */ /* 0x000fe20000000000 */
[----:B------:R-:W-:-:S02]  /*8670*/  UIADD3 UR4, UR4, -0x1, URZ ;  /* 0xffffffff04047890 */ /* 0x000fc4000fffe03f */
[----:B------:R-:W-:Y:S02]  /*8680*/  USHF.L.U32 UR5, UR7, UR5, URZ ;  /* 0x0000000507057299 */ /* 0x000fe4000800063f */
[----:B------:R-:W-:Y:S01]  /*8690*/  ULOP3.LUT UR13, URZ, UR6, URZ, 0x33, !UPT ;  /* 0x000000063f0d7292 */ /* 0x000fe2000f8e333f */
[----:B------:R-:W-:Y:S01]  /*86a0*/  ULDC.64 UR22, c[0x0][0x198] ;  /* 0x0000660000167ab9 */ /* 0x000fe20000000a00 */
[----:B0-----:R-:W-:-:S05]  /*86b0*/  VIADD R0, R0, 0xff ;  /* 0x000000ff00007836 */ /* 0x001fca0000000000 */
[----:B------:R-:W-:-:S04]  /*86c0*/  SHF.R.S32.HI R3, RZ, 0x1f, R0 ;  /* 0x0000001fff037819 */ /* 0x000fc80000011400 */
[----:B------:R-:W-:Y:S01]  /*86d0*/  LEA.HI R3, R3, R0, RZ, 0x8 ;  /* 0x0000000003037211 */ /* 0x000fe200078f40ff */
[----:B------:R-:W-:-:S03]  /*86e0*/  IMAD.MOV.U32 R0, RZ, RZ, 0x1 ;  /* 0x00000001ff007424 */ /* 0x000fc600078e00ff */
[----:B------:R-:W-:-:S05]  /*86f0*/  SHF.R.S32.HI R3, RZ, 0x8, R3 ;  /* 0x00000008ff037819 */ /* 0x000fca0000011403 */
[----:B------:R-:W-:-:S07]  /*8700*/  VIADD R10, R3, 0x1 ;  /* 0x00000001030a7836 */ /* 0x000fce0000000000 */
.L_x_162:
[----:B------:R-:W-:-:S03]  /*8710*/  UMOV UR6, 0xffffffff ;  /* 0xffffffff00067882 */ /* 0x000fc60000000000 */
[----:B------:R-:W-:Y:S05]  /*8720*/  BRA.DIV UR6, `(.L_x_151) ;  /* 0x0000000e06a47947 */ /* 0x000fea000b800000 */
[----:B------:R-:W-:-:S13]  /*8730*/  ELECT P6, URZ, PT ;  /* 0x00000000003f782f */ /* 0x000fda00038c0000 */
.L_x_172:
[----:B------:R-:W0:Y:S01]  /*8740*/  LDC R4, c[0x0][0x28c] ;  /* 0x0000a300ff047b82 */ /* 0x000e220000000800 */
[----:B------:R-:W-:Y:S01]  /*8750*/  BSSY B1, `(.L_x_152) ;  /* 0x0000043000017945 */ /* 0x000fe20003800000 */
[----:B0-----:R-:W-:-:S13]  /*8760*/  ISETP.LT.OR P6, PT, R4, 0x1, !P6 ;  /* 0x000000010400780c */ /* 0x001fda00077c1670 */
[----:B------:R-:W-:Y:S05]  /*8770*/  @P6 BRA `(.L_x_153) ;  /* 0x0000000400006947 */ /* 0x000fea0003800000 */
[----:B------:R-:W-:Y:S02]  /*8780*/  IMAD.SHL.U32 R19, R19, 0x80, RZ ;  /* 0x0000008013137824 */ /* 0x000fe400078e00ff */
[----:B------:R-:W-:Y:S02]  /*8790*/  IMAD R20, R20, 0x70, RZ ;  /* 0x0000007014147824 */ /* 0x000fe400078e02ff */
[----:B------:R-:W-:Y:S02]  /*87a0*/  IMAD.MOV.U32 R21, RZ, RZ, RZ ;  /* 0x000000ffff157224 */ /* 0x000fe400078e00ff */
[----:B------:R-:W-:Y:S02]  /*87b0*/  IMAD.MOV.U32 R4, RZ, RZ, R10 ;  /* 0x000000ffff047224 */ /* 0x000fe400078e000a */
[----:B------:R-:W-:Y:S02]  /*87c0*/  IMAD.MOV.U32 R5, RZ, RZ, R0 ;  /* 0x000000ffff057224 */ /* 0x000fe400078e0000 */
[----:B------:R-:W-:-:S07]  /*87d0*/  IMAD.MOV.U32 R6, RZ, RZ, R12 ;  /* 0x000000ffff067224 */ /* 0x000fce00078e000c */
.L_x_157:
[----:B------:R-:W0:Y:S01]  /*87e0*/  S2R R14, SR_CgaCtaId ;  /* 0x00000000000e7919 */ /* 0x000e220000008800 */
[----:B------:R-:W-:Y:S01]  /*87f0*/  MOV R7, 0x400 ;  /* 0x0000040000077802 */ /* 0x000fe20000000f00 */
[----:B------:R-:W1:Y:S03]  /*8800*/  @!P2 LDC R9, c[0x0][0x500] ;  /* 0x00014000ff09ab82 */ /* 0x000e660000000800 */
[----:B0-----:R-:W-:Y:S02]  /*8810*/  LEA R15, R14, R7, 0x18 ;  /* 0x000000070e0f7211 */ /* 0x001fe400078ec0ff */
[----:B------:R-:W-:-:S03]  /*8820*/  SHF.L.U32 R7, R5, 0x1f, RZ ;  /* 0x0000001f05077819 */ /* 0x000fc600000006ff */
[----:B------:R-:W-:-:S04]  /*8830*/  IMAD R14, R6, 0x8, R15 ;  /* 0x00000008060e7824 */ /* 0x000fc800078e020f */
[----:B------:R-:W0:Y:S02]  /*8840*/  SYNCS.PHASECHK.TRANS64.TRYWAIT P1, [R14+URZ+0x18], R7 ;  /* 0x000018070e0075a7 */ /* 0x000e24000802017f */
[----:B01----:R-:W-:Y:S05]  /*8850*/  @!P1 BRA `(.L_x_154) ;  /* 0x0000000c00789947 */ /* 0x003fea0003800000 */
.L_x_173:
[----:B0-----:R-:W-:Y:S01]  /*8860*/  PRMT R7, R11, 0x9910, RZ ;  /* 0x000099100b077816 */ /* 0x001fe200000000ff */
[----:B------:R0:W-:Y:S03]  /*8870*/  @!P2 SYNCS.ARRIVE.TRANS64 RZ, [R14+URZ], R9 ;  /* 0x000000090effa9a7 */ /* 0x0001e6000800003f */
[----:B------:R-:W-:-:S13]  /*8880*/  ISETP.NE.AND P1, PT, R7, 0x2, PT ;  /* 0x000000020700780c */ /* 0x000fda0003f25270 */
[----:B0-----:R-:W-:Y:S05]  /*8890*/  @P1 BRA `(.L_x_155) ;  /* 0x0000000000041947 */ /* 0x001fea0003800000 */
[----:B------:R-:W-:Y:S01]  /*88a0*/  BPT.TRAP 0x1 ;  /* 0x000000040000795c */ /* 0x000fe20000300000 */
.L_x_155:
[----:B------:R-:W-:Y:S05]  /*88b0*/  @P0 BRA `(.L_x_156) ;  /* 0x0000000000040947 */ /* 0x000fea0003800000 */
[----:B------:R-:W-:Y:S01]  /*88c0*/  BPT.TRAP 0x1 ;  /* 0x000000040000795c */ /* 0x000fe20000300000 */
.L_x_156:
[C-C-:B------:R-:W-:Y:S01]  /*88d0*/  IMAD R7, R6.reuse, 0x8000, R15.reuse ;  /* 0x0000800006077824 */ /* 0x140fe200078e020f */
[----:B------:R-:W-:Y:S01]  /*88e0*/  R2UR UR34, R21 ;  /* 0x00000000152272ca */ /* 0x000fe200000e0000 */
[----:B------:R-:W-:Y:S01]  /*88f0*/  IMAD R15, R6, 0x7000, R15 ;  /* 0x00007000060f7824 */ /* 0x000fe200078e020f */
[----:B------:R-:W-:Y:S01]  /*8900*/  R2UR UR33, R14 ;  /* 0x000000000e2172ca */ /* 0x000fe200000e0000 */
[----:B------:R-:W-:Y:S01]  /*8910*/  VIADD R4, R4, 0xffffffff ;  /* 0xffffffff04047836 */ /* 0x000fe20000000000 */
[----:B------:R-:W-:Y:S01]  /*8920*/  R2UR UR24, R7 ;  /* 0x00000000071872ca */ /* 0x000fe200000e0000 */
[----:B------:R-:W-:Y:S01]  /*8930*/  UIADD3 UR6, UP0, UR22, 0xf0, URZ ;  /* 0x000000f016067890 */ /* 0x000fe2000ff1e03f */
[----:B------:R-:W-:Y:S01]  /*8940*/  R2UR UR8, R15 ;  /* 0x000000000f0872ca */ /* 0x000fe200000e0000 */
[----:B------:R-:W-:Y:S01]  /*8950*/  UIADD3 UR30, UP1, UR22, 0x1f0, URZ ;  /* 0x000001f0161e7890 */ /* 0x000fe2000ff3e03f */
[----:B------:R-:W-:Y:S01]  /*8960*/  R2UR UR36, R8 ;  /* 0x00000000082472ca */ /* 0x000fe200000e0000 */
[----:B------:R-:W-:Y:S01]  /*8970*/  UIADD3.X UR7, URZ, UR23, URZ, UP0, !UPT ;  /* 0x000000173f077290 */ /* 0x000fe200087fe43f */
[----:B------:R-:W-:Y:S01]  /*8980*/  R2UR UR35, R19 ;  /* 0x00000000132372ca */ /* 0x000fe200000e0000 */
[----:B------:R-:W-:Y:S01]  /*8990*/  UIADD3.X UR31, URZ, UR23, URZ, UP1, !UPT ;  /* 0x000000173f1f7290 */ /* 0x000fe20008ffe43f */
[----:B------:R-:W-:Y:S01]  /*89a0*/  R2UR UR19, R20 ;  /* 0x00000000141372ca */ /* 0x000fe200000e0000 */
[----:B------:R-:W-:Y:S01]  /*89b0*/  UIADD3 UR26, UR34, 0x80, URZ ;  /* 0x00000080221a7890 */ /* 0x000fe2000fffe03f */
[----:B------:R-:W-:Y:S01]  /*89c0*/  ISETP.GT.AND P3, PT, R4, 0x1, PT ;  /* 0x000000010400780c */ /* 0x000fe20003f64270 */
[----:B------:R-:W-:Y:S01]  /*89d0*/  VIADD R6, R6, 0x1 ;  /* 0x0000000106067836 */ /* 0x000fe20000000000 */
[----:B------:R-:W-:Y:S01]  /*89e0*/  UMOV UR14, 0x0 ;  /* 0x00000000000e7882 */ /* 0x000fe20000000000 */
[----:B------:R-:W-:Y:S01]  /*89f0*/  UIADD3 UR32, UR24, 0x100, URZ ;  /* 0x0000010018207890 */ /* 0x000fe2000fffe03f */
[----:B------:R-:W-:Y:S01]  /*8a00*/  VIADD R21, R21, 0x100 ;  /* 0x0000010015157836 */ /* 0x000fe20000000000 */
[----:B------:R-:W-:Y:S01]  /*8a10*/  UIADD3 UR24, UR24, 0x4100, URZ ;  /* 0x0000410018187890 */ /* 0x000fe2000fffe03f */
[----:B------:R-:W-:Y:S01]  /*8a20*/  ISETP.NE.AND P1, PT, R6, 0x3, PT ;  /* 0x000000030600780c */ /* 0x000fe20003f25270 */
[----:B------:R-:W-:-:S02]  /*8a30*/  UIADD3 UR16, UR8, 0x18100, URZ ;  /* 0x0001810008107890 */ /* 0x000fc4000fffe03f */
[----:B------:R-:W-:Y:S01]  /*8a40*/  UIADD3 UR8, UR8, 0x1b900, URZ ;  /* 0x0001b90008087890 */ /* 0x000fe2000fffe03f */
[----:B------:R-:W-:Y:S01]  /*8a50*/  SEL R14, RZ, 0x1, P1 ;  /* 0x00000001ff0e7807 */ /* 0x000fe20000800000 */
[----:B------:R-:W-:Y:S01]  /*8a60*/  UMOV UR15, 0x10000000 ;  /* 0x10000000000f7882 */ /* 0x000fe20000000000 */
[----:B------:R-:W-:Y:S01]  /*8a70*/  UMOV UR25, UR33 ;  /* 0x0000002100197c82 */ /* 0x000fe20008000000 */
[----:B------:R-:W-:Y:S01]  /*8a80*/  UMOV UR28, UR36 ;  /* 0x00000024001c7c82 */ /* 0x000fe20008000000 */
[----:B------:R-:W-:Y:S01]  /*8a90*/  UMOV UR27, UR35 ;  /* 0x00000023001b7c82 */ /* 0x000fe20008000000 */
[----:B------:R-:W-:Y:S01]  /*8aa0*/  UMOV UR17, UR33 ;  /* 0x0000002100117c82 */ /* 0x000fe20008000000 */
[----:B------:R-:W-:Y:S01]  /*8ab0*/  UMOV UR18, UR34 ;  /* 0x0000002200127c82 */ /* 0x000fe20008000000 */
[----:B------:R-:W-:Y:S01]  /*8ac0*/  UMOV UR20, UR36 ;  /* 0x0000002400147c82 */ /* 0x000fe20008000000 */
[----:B------:R0:W-:Y:S01]  /*8ad0*/  UTMALDG.3D [UR32], [UR6], desc[UR14] ;  /* 0x00000e20060075b4 */ /* 0x0001e20008011000 */
[----:B------:R-:W-:Y:S01]  /*8ae0*/  UMOV UR9, UR33 ;  /* 0x0000002100097c82 */ /* 0x000fe20008000000 */
[----:B------:R-:W-:Y:S01]  /*8af0*/  UMOV UR11, UR19 ;  /* 0x00000013000b7c82 */ /* 0x000fe20008000000 */
[----:B------:R-:W-:Y:S01]  /*8b00*/  UMOV UR12, UR36 ;  /* 0x00000024000c7c82 */ /* 0x000fe20008000000 */
[----:B------:R-:W-:Y:S01]  /*8b10*/  UMOV UR10, UR26 ;  /* 0x0000001a000a7c82 */ /* 0x000fe20008000000 */
[----:B------:R-:W-:-:S02]  /*8b20*/  LOP3.LUT R5, R5, R14, RZ, 0x3c, !PT ;  /* 0x0000000e05057212 */ /* 0x000fc400078e3cff */
[----:B------:R-:W-:Y:S01]  /*8b30*/  SEL R6, R6, RZ, P1 ;  /* 0x000000ff06067207 */ /* 0x000fe20000800000 */
[----:B------:R0:W-:Y:S01]  /*8b40*/  UTMALDG.3D [UR24], [UR6], desc[UR14] ;  /* 0x00000e18060075b4 */ /* 0x0001e20008011000 */
[----:B------:R0:W-:Y:S01]  /*8b50*/  UTMALDG.3D [UR16], [UR30], desc[UR14] ;  /* 0x00000e101e0075b4 */ /* 0x0001e20008011000 */
[----:B------:R0:W-:Y:S02]  /*8b60*/  UTMALDG.3D [UR8], [UR30], desc[UR14] ;  /* 0x00000e081e0075b4 */ /* 0x0001e40008011000 */
[----:B0-----:R-:W-:Y:S05]  /*8b70*/  @P3 BRA `(.L_x_157) ;  /* 0xfffffffc00183947 */ /* 0x001fea000383ffff */
.L_x_153:
[----:B------:R-:W-:Y:S05]  /*8b80*/  BSYNC B1 ;  /* 0x0000000000017941 */ /* 0x000fea0003800000 */
.L_x_152:
[----:B------:R-:W-:Y:S01]  /*8b90*/  LOP3.LUT P3, RZ, R13, 0xff, RZ, 0xc0, !PT ;  /* 0x000000ff0dff7812 */ /* 0x000fe2000786c0ff */
[----:B------:R-:W-:Y:S01]  /*8ba0*/  IMAD.IADD R12, R3, 0x1, R12 ;  /* 0x00000001030c7824 */ /* 0x000fe200078e020c */
[----:B------:R-:W-:Y:S01]  /*8bb0*/  IADD3 R16, P4, R16, UR38, RZ ;  /* 0x0000002610107c10 */ /* 0x000fe2000ff9e0ff */
[----:B------:R-:W-:Y:S01]  /*8bc0*/  ULDC.64 UR6, c[0x0][0x650] ;  /* 0x0001940000067ab9 */ /* 0x000fe20000000a00 */
[----:B------:R-:W-:Y:S01]  /*8bd0*/  BSSY B1, `(.L_x_158) ;  /* 0x000006a000017945 */ /* 0x000fe20003800000 */
[----:B------:R-:W-:Y:S01]  /*8be0*/  IMAD.MOV.U32 R19, RZ, RZ, -0x1 ;  /* 0xffffffffff137424 */ /* 0x000fe200078e00ff */
[----:B------:R-:W-:Y:S01]  /*8bf0*/  ISETP.GT.U32.AND P1, PT, R12, 0x2, PT ;  /* 0x000000020c00780c */ /* 0x000fe20003f24070 */
[----:B------:R-:W-:Y:S01]  /*8c00*/  IMAD.MOV.U32 R20, RZ, RZ, -0x1 ;  /* 0xffffffffff147424 */ /* 0x000fe200078e00ff */
[----:B------:R-:W-:Y:S01]  /*8c10*/  IADD3.X R17, R17, UR40, RZ, P4, !PT ;  /* 0x0000002811117c10 */ /* 0x000fe2000a7fe4ff */
[----:B------:R-:W-:Y:S01]  /*8c20*/  IMAD.MOV.U32 R8, RZ, RZ, -0x1 ;  /* 0xffffffffff087424 */ /* 0x000fe200078e00ff */
[----:B------:R-:W-:-:S02]  /*8c30*/  ISETP.LT.U32.AND P1, PT, R3, 0x3, P1 ;  /* 0x000000030300780c */ /* 0x000fc40000f21070 */
[----:B------:R-:W-:Y:S01]  /*8c40*/  PRMT R13, RZ, 0x7610, R13 ;  /* 0x00007610ff0d7816 */ /* 0x000fe2000000000d */
[----:B------:R-:W0:Y:S01]  /*8c50*/  @P3 S2R R5, SR_CgaCtaId ;  /* 0x0000000000053919 */ /* 0x000e220000008800 */
[----:B------:R-:W-:-:S04]  /*8c60*/  @P3 MOV R4, 0x400 ;  /* 0x0000040000043802 */ /* 0x000fc80000000f00 */
[----:B0-----:R-:W-:Y:S01]  /*8c70*/  @P3 LEA R6, R5, R4, 0x18 ;  /* 0x0000000405063211 */ /* 0x001fe200078ec0ff */
[----:B------:R-:W-:-:S03]  /*8c80*/  IMAD.WIDE.U32 R4, R12, -0x55555555, RZ ;  /* 0xaaaaaaab0c047825 */ /* 0x000fc600078e00ff */
[----:B------:R0:W-:Y:S01]  /*8c90*/  @P3 SYNCS.ARRIVE.TRANS64.A1T0 RZ, [R6+URZ+0x48], RZ ;  /* 0x000048ff06ff39a7 */ /* 0x0001e2000810003f */
[----:B------:R-:W-:Y:S02]  /*8ca0*/  ISETP.GE.U32.AND P3, PT, R3, 0x3, PT ;  /* 0x000000030300780c */ /* 0x000fe40003f66070 */
[----:B------:R-:W-:Y:S02]  /*8cb0*/  SHF.R.U32.HI R7, RZ, 0x1, R5 ;  /* 0x00000001ff077819 */ /* 0x000fe40000011605 */
[----:B------:R-:W-:Y:S02]  /*8cc0*/  SEL R5, RZ, 0x1, !P1 ;  /* 0x00000001ff057807 */ /* 0x000fe40004800000 */
[----:B------:R-:W-:Y:S01]  /*8cd0*/  ISETP.GE.U32.AND P1, PT, R16, UR6, PT ;  /* 0x0000000610007c0c */ /* 0x000fe2000bf26070 */
[----:B------:R-:W-:Y:S01]  /*8ce0*/  IMAD R12, R7, -0x3, R12 ;  /* 0xfffffffd070c7824 */ /* 0x000fe200078e020c */
[----:B------:R-:W-:Y:S02]  /*8cf0*/  LOP3.LUT R0, R0, R5, RZ, 0x3c, !PT ;  /* 0x0000000500007212 */ /* 0x000fe400078e3cff */
[----:B------:R-:W-:-:S02]  /*8d00*/  ISETP.GE.U32.AND.EX P1, PT, R17, UR7, PT, P1 ;  /* 0x0000000711007c0c */ /* 0x000fc4000bf26110 */
[----:B------:R-:W-:Y:S02]  /*8d10*/  PRMT R4, RZ, 0x7610, R4 ;  /* 0x00007610ff047816 */ /* 0x000fe40000000004 */
[----:B------:R-:W-:-:S09]  /*8d20*/  @P3 LOP3.LUT R0, R0, 0x1, R7, 0x78, !PT ;  /* 0x0000000100003812 */ /* 0x000fd200078e7807 */
[----:B0-----:R-:W-:Y:S05]  /*8d30*/  @P1 BRA `(.L_x_159) ;  /* 0x00000004004c1947 */ /* 0x001fea0003800000 */
[----:B------:R-:W-:Y:S01]  /*8d40*/  ULDC.64 UR6, c[0x0][0x628] ;  /* 0x00018a0000067ab9 */ /* 0x000fe20000000a00 */
[----:B------:R-:W0:Y:S01]  /*8d50*/  S2R R15, SR_CTAID.X ;  /* 0x00000000000f7919 */ /* 0x000e220000002500 */
[----:B------:R-:W-:Y:S01]  /*8d60*/  ISETP.NE.U32.AND P1, PT, RZ, UR6, PT ;  /* 0x00000006ff007c0c */ /* 0x000fe2000bf25070 */
[----:B------:R-:W-:Y:S01]  /*8d70*/  ULDC UR9, c[0x0][0x630] ;  /* 0x00018c0000097ab9 */ /* 0x000fe20000000800 */
[----:B------:R-:W-:Y:S01]  /*8d80*/  IMAD.MOV.U32 R4, RZ, RZ, R16 ;  /* 0x000000ffff047224 */ /* 0x000fe200078e0010 */
[----:B------:R-:W1:Y:S01]  /*8d90*/  S2R R14, SR_CTAID.Y ;  /* 0x00000000000e7919 */ /* 0x000e620000002600 */
[----:B------:R-:W-:Y:S01]  /*8da0*/  ISETP.NE.AND.EX P1, PT, RZ, UR7, PT, P1 ;  /* 0x00000007ff007c0c */ /* 0x000fe2000bf25310 */
[----:B------:R-:W-:-:S12]  /*8db0*/  IMAD.MOV.U32 R5, RZ, RZ, R17 ;  /* 0x000000ffff057224 */ /* 0x000fd800078e0011 */
[----:B------:R-:W-:Y:S05]  /*8dc0*/  @!P1 BRA `(.L_x_160) ;  /* 0x0000000000289947 */ /* 0x000fea0003800000 */
[----:B------:R-:W-:Y:S02]  /*8dd0*/  ULDC UR8, c[0x0][0x634] ;  /* 0x00018d0000087ab9 */ /* 0x000fe40000000800 */
[----:B------:R-:W-:-:S05]  /*8de0*/  IADD3 R9, P1, R16, UR8, RZ ;  /* 0x0000000810097c10 */ /* 0x000fca000ff3e0ff */
[----:B------:R-:W-:-:S04]  /*8df0*/  IMAD.X R19, RZ, RZ, R17, P1 ;  /* 0x000000ffff137224 */ /* 0x000fc800008e0611 */
[----:B------:R-:W-:-:S04]  /*8e00*/  IMAD.WIDE.U32 R6, R19, UR6, RZ ;  /* 0x0000000613067c25 */ /* 0x000fc8000f8e00ff */
[----:B------:R-:W-:-:S04]  /*8e10*/  IMAD.WIDE.U32 R6, P1, R9, UR7, R6 ;  /* 0x0000000709067c25 */ /* 0x000fc8000f820006 */
[----:B------:R-:W-:-:S04]  /*8e20*/  IMAD.WIDE.U32 R8, R9, UR6, RZ ;  /* 0x0000000609087c25 */ /* 0x000fc8000f8e00ff */
[----:B------:R-:W-:Y:S01]  /*8e30*/  IMAD.X R5, RZ, RZ, RZ, P1 ;  /* 0x000000ffff057224 */ /* 0x000fe200008e06ff */
[----:B------:R-:W-:Y:S01]  /*8e40*/  IADD3 RZ, P1, R9, R6, RZ ;  /* 0x0000000609ff7210 */ /* 0x000fe20007f3e0ff */
[----:B------:R-:W-:-:S04]  /*8e50*/  IMAD.MOV.U32 R4, RZ, RZ, R7 ;  /* 0x000000ffff047224 */ /* 0x000fc800078e0007 */
[----:B------:R-:W-:-:S08]  /*8e60*/  IMAD.WIDE.U32.X R4, R19, UR7, R4, P1 ;  /* 0x0000000713047c25 */ /* 0x000fd000088e0404 */
.L_x_160:
[--C-:B------:R-:W-:Y:S01]  /*8e70*/  SHF.R.U64 R8, R4, UR9, R5.reuse ;  /* 0x0000000904087c19 */ /* 0x100fe20008001205 */
[----:B------:R-:W-:Y:S01]  /*8e80*/  ULDC.64 UR6, c[0x0][0x620] ;  /* 0x0001880000067ab9 */ /* 0x000fe20000000a00 */
[----:B------:R-:W-:Y:S01]  /*8e90*/  SHF.R.U32.HI R4, RZ, UR9, R5 ;  /* 0x00000009ff047c19 */ /* 0x000fe20008011605 */
[----:B------:R-:W2:Y:S01]  /*8ea0*/  LDC R24, c[0x0][0x144] ;  /* 0x00005100ff187b82 */ /* 0x000ea20000000800 */
[----:B------:R-:W-:Y:S01]  /*8eb0*/  IADD3 R7, P1, RZ, -R8, RZ ;  /* 0x80000008ff077210 */ /* 0x000fe20007f3e0ff */
[----:B------:R-:W-:Y:S01]  /*8ec0*/  ULDC.64 UR10, c[0x0][0x640] ;  /* 0x00019000000a7ab9 */ /* 0x000fe20000000a00 */
[----:B0-----:R-:W-:Y:S01]  /*8ed0*/  I2FP.F32.U32 R9, R15 ;  /* 0x0000000f00097245 */ /* 0x001fe20000201000 */
[----:B------:R-:W-:Y:S02]  /*8ee0*/  ULDC UR8, c[0x0][0x608] ;  /* 0x0001820000087ab9 */ /* 0x000fe40000000800 */
[----:B------:R-:W-:Y:S01]  /*8ef0*/  IMAD.X R4, RZ, RZ, ~R4, P1 ;  /* 0x000000ffff047224 */ /* 0x000fe200008e0e04 */
[----:B------:R-:W-:Y:S01]  /*8f00*/  ISETP.NE.U32.AND P1, PT, RZ, UR10, PT ;  /* 0x0000000aff007c0c */ /* 0x000fe2000bf25070 */
[----:B------:R-:W0:Y:S02]  /*8f10*/  LDC R21, c[0x0][0x148] ;  /* 0x00005200ff157b82 */ /* 0x000e240000000800 */
[----:B------:R-:W-:Y:S01]  /*8f20*/  IMAD R6, R4, UR6, RZ ;  /* 0x0000000604067c24 */ /* 0x000fe2000f8e02ff */
[----:B------:R-:W-:Y:S01]  /*8f30*/  ISETP.NE.AND.EX P1, PT, RZ, UR11, PT, P1 ;  /* 0x0000000bff007c0c */ /* 0x000fe2000bf25310 */
[----:B------:R-:W-:Y:S01]  /*8f40*/  IMAD.WIDE.U32 R4, R7, UR6, R16 ;  /* 0x0000000607047c25 */ /* 0x000fe2000f8e0010 */
[----:B------:R-:W-:-:S03]  /*8f50*/  ULDC UR6, c[0x0][0x150] ;  /* 0x0000540000067ab9 */ /* 0x000fc60000000800 */
[----:B------:R-:W-:Y:S02]  /*8f60*/  IMAD R7, R7, UR7, R6 ;  /* 0x0000000707077c24 */ /* 0x000fe4000f8e0206 */
[----:B------:R-:W-:Y:S01]  /*8f70*/  FMUL R6, R9, UR6 ;  /* 0x0000000609067c20 */ /* 0x000fe20008400000 */
[----:B------:R-:W-:Y:S01]  /*8f80*/  ULDC UR6, c[0x0][0x618] ;  /* 0x0001860000067ab9 */ /* 0x000fe20000000800 */
[----:B------:R-:W-:Y:S01]  /*8f90*/  ULDC UR7, c[0x0][0x154] ;  /* 0x0000550000077ab9 */ /* 0x000fe20000000800 */
[----:B------:R-:W-:-:S03]  /*8fa0*/  IMAD.IADD R5, R5, 0x1, R7 ;  /* 0x0000000105057824 */ /* 0x000fc600078e0207 */
[----:B------:R-:W3:Y:S02]  /*8fb0*/  F2I.U32.TRUNC.NTZ R6, R6 ;  /* 0x0000000600067305 */ /* 0x000ee4000020f000 */
[----:B------:R-:W-:Y:S02]  /*8fc0*/  SHF.R.U64 R9, R4, UR6, R5 ;  /* 0x0000000604097c19 */ /* 0x000fe40008001205 */
[----:B-1----:R-:W-:-:S05]  /*8fd0*/  I2FP.F32.U32 R4, R14 ;  /* 0x0000000e00047245 */ /* 0x002fca0000201000 */
[----:B------:R-:W-:Y:S01]  /*8fe0*/  FMUL R22, R4, UR7 ;  /* 0x0000000704167c20 */ /* 0x000fe20008400000 */
[----:B------:R-:W-:Y:S01]  /*8ff0*/  SHF.R.U32.HI R4, RZ, UR6, R5 ;  /* 0x00000006ff047c19 */ /* 0x000fe20008011605 */
[----:B------:R-:W-:-:S03]  /*9000*/  ULDC UR6, c[0x0][0x658] ;  /* 0x0001960000067ab9 */ /* 0x000fc60000000800 */
[--C-:B------:R-:W-:Y:S01]  /*9010*/  SHF.R.U64 R20, R9, UR8, R4.reuse ;  /* 0x0000000809147c19 */ /* 0x100fe20008001204 */
[----:B------:R-:W1:Y:S01]  /*9020*/  F2I.U32.TRUNC.NTZ R22, R22 ;  /* 0x0000001600167305 */ /* 0x000e62000020f000 */
[----:B------:R-:W-:Y:S01]  /*9030*/  SHF.R.U32.HI R5, RZ, UR8, R4 ;  /* 0x00000008ff057c19 */ /* 0x000fe20008011604 */
[----:B---3--:R-:W-:-:S03]  /*9040*/  IMAD.MOV R6, RZ, RZ, -R6 ;  /* 0x000000ffff067224 */ /* 0x008fc600078e0a06 */
[----:B------:R-:W-:Y:S01]  /*9050*/  SHF.R.U64 R19, R20, UR6, R5 ;  /* 0x0000000614137c19 */ /* 0x000fe20008001205 */
[----:B--2---:R-:W-:Y:S01]  /*9060*/  IMAD R15, R24, R6, R15 ;  /* 0x00000006180f7224 */ /* 0x004fe200078e020f */
[----:B------:R-:W-:-:S03]  /*9070*/  SHF.R.U32.HI R23, RZ, UR6, R5 ;  /* 0x00000006ff177c19 */ /* 0x000fc60008011605 */
[----:B------:R-:W-:Y:S02]  /*9080*/  IMAD.MOV.U32 R4, RZ, RZ, R19 ;  /* 0x000000ffff047224 */ /* 0x000fe400078e0013 */
[----:B------:R-:W-:Y:S01]  /*9090*/  IMAD.MOV.U32 R5, RZ, RZ, R23 ;  /* 0x000000ffff057224 */ /* 0x000fe200078e0017 */
[----:B-1----:R-:W-:Y:S06]  /*90a0*/  @!P1 BRA `(.L_x_161) ;  /* 0x0000000000289947 */ /* 0x002fec0003800000 */
[----:B------:R-:W-:Y:S02]  /*90b0*/  ULDC UR6, c[0x0][0x64c] ;  /* 0x0001930000067ab9 */ /* 0x000fe40000000800 */
[----:B------:R-:W-:-:S05]  /*90c0*/  IADD3 R5, P1, R19, UR6, RZ ;  /* 0x0000000613057c10 */ /* 0x000fca000ff3e0ff */
[----:B------:R-:W-:-:S04]  /*90d0*/  IMAD.X R23, RZ, RZ, R23, P1 ;  /* 0x000000ffff177224 */ /* 0x000fc800008e0617 */
[----:B------:R-:W-:-:S04]  /*90e0*/  IMAD.WIDE.U32 R6, R23, UR10, RZ ;  /* 0x0000000a17067c25 */ /* 0x000fc8000f8e00ff */
[----:B------:R-:W-:-:S04]  /*90f0*/  IMAD.WIDE.U32 R6, P1, R5, UR11, R6 ;  /* 0x0000000b05067c25 */ /* 0x000fc8000f820006 */
[----:B------:R-:W-:-:S04]  /*9100*/  IMAD.WIDE.U32 R4, R5, UR10, RZ ;  /* 0x0000000a05047c25 */ /* 0x000fc8000f8e00ff */
[----:B------:R-:W-:Y:S01]  /*9110*/  IMAD.MOV.U32 R4, RZ, RZ, R7 ;  /* 0x000000ffff047224 */ /* 0x000fe200078e0007 */
[----:B------:R-:W-:Y:S01]  /*9120*/  IADD3 RZ, P3, R5, R6, RZ ;  /* 0x0000000605ff7210 */ /* 0x000fe20007f7e0ff */
[----:B------:R-:W-:-:S04]  /*9130*/  IMAD.X R5, RZ, RZ, RZ, P1 ;  /* 0x000000ffff057224 */ /* 0x000fc800008e06ff */
[----:B------:R-:W-:-:S08]  /*9140*/  IMAD.WIDE.U32.X R4, R23, UR11, R4, P3 ;  /* 0x0000000b17047c25 */ /* 0x000fd000098e0404 */
.L_x_161:
[----:B------:R-:W-:Y:S01]  /*9150*/  ISETP.NE.AND P1, PT, R2, 0x1, PT ;  /* 0x000000010200780c */ /* 0x000fe20003f25270 */
[----:B------:R-:W-:Y:S01]  /*9160*/  ULDC UR6, c[0x0][0x648] ;  /* 0x0001920000067ab9 */ /* 0x000fe20000000800 */
[----:B------:R-:W-:Y:S01]  /*9170*/  LOP3.LUT R20, R20, UR13, RZ, 0xc0, !PT ;  /* 0x0000000d14147c12 */ /* 0x000fe2000f8ec0ff */
[----:B------:R-:W-:Y:S01]  /*9180*/  IMAD.MOV R22, RZ, RZ, -R22 ;  /* 0x000000ffff167224 */ /* 0x000fe200078e0a16 */
[----:B------:R-:W-:Y:S01]  /*9190*/  SHF.R.U64 R5, R4, UR6, R5 ;  /* 0x0000000604057c19 */ /* 0x000fe20008001205 */
[----:B------:R-:W-:Y:S01]  /*91a0*/  ULDC UR6, c[0x0][0x638] ;  /* 0x00018e0000067ab9 */ /* 0x000fe20000000800 */
[----:B------:R-:W-:Y:S01]  /*91b0*/  LOP3.LUT R6, R9, UR4, RZ, 0xc0, !PT ;  /* 0x0000000409067c12 */ /* 0x000fe2000f8ec0ff */
[----:B------:R-:W-:Y:S02]  /*91c0*/  ULDC UR7, c[0x0][0x610] ;  /* 0x0001840000077ab9 */ /* 0x000fe40000000800 */
[----:B------:R-:W-:Y:S02]  /*91d0*/  IMAD.MOV R4, RZ, RZ, -R5 ;  /* 0x000000ffff047224 */ /* 0x000fe400078e0a05 */
[----:B------:R-:W-:-:S02]  /*91e0*/  IMAD R20, R5, UR5, R20 ;  /* 0x0000000505147c24 */ /* 0x000fc4000f8e0214 */
[----:B0-----:R-:W-:Y:S02]  /*91f0*/  @P1 IMAD R15, R21, R22, R14 ;  /* 0x00000016150f1224 */ /* 0x001fe400078e020e */
[----:B------:R-:W-:Y:S01]  /*9200*/  IMAD R19, R4, UR6, R19 ;  /* 0x0000000604137c24 */ /* 0x000fe2000f8e0213 */
[----:B------:R-:W-:Y:S01]  /*9210*/  ULDC UR6, c[0x0][0x600] ;  /* 0x0001800000067ab9 */ /* 0x000fe20000000800 */
[----:B------:R-:W-:Y:S02]  /*9220*/  IMAD R15, R20, UR7, R15 ;  /* 0x00000007140f7c24 */ /* 0x000fe4000f8e020f */
[----:B------:R-:W-:Y:S02]  /*9230*/  IMAD R6, R19, UR6, R6 ;  /* 0x0000000613067c24 */ /* 0x000fe4000f8e0206 */
[----:B------:R-:W-:-:S03]  /*9240*/  IMAD.MOV.U32 R4, RZ, RZ, 0x1 ;  /* 0x00000001ff047424 */ /* 0x000fc600078e00ff */
[----:B------:R-:W-:Y:S02]  /*9250*/  SEL R20, R6, R15, !P1 ;  /* 0x0000000f06147207 */ /* 0x000fe40004800000 */
[----:B------:R-:W-:-:S07]  /*9260*/  SEL R19, R15, R6, !P1 ;  /* 0x000000060f137207 */ /* 0x000fce0004800000 */
.L_x_159:
[----:B------:R-:W-:Y:S05]  /*9270*/  BSYNC B1 ;  /* 0x0000000000017941 */ /* 0x000fea0003800000 */
.L_x_158:
[----:B------:R-:W-:-:S13]  /*9280*/  LOP3.LUT P1, RZ, R4, 0xff, RZ, 0xc0, !PT ;  /* 0x000000ff04ff7812 */ /* 0x000fda000782c0ff */
[----:B------:R-:W-:Y:S05]  /*9290*/  @P1 BRA `(.L_x_162) ;  /* 0xfffffff4001c1947 */ /* 0x000fea000383ffff */
[----:B------:R-:W-:Y:S05]  /*92a0*/  BSYNC B0 ;  /* 0x0000000000007941 */ /* 0x000fea0003800000 */
.L_x_150:
[----:B------:R-:W-:-:S03]  /*92b0*/  UMOV UR6, 0xffffffff ;  /* 0xffffffff00067882 */ /* 0x000fc60000000000 */
[----:B------:R-:W-:Y:S05]  /*92c0*/  BRA.DIV UR6, `(.L_x_163) ;  /* 0x0000000206f07947 */ /* 0x000fea000b800000 */
[----:B------:R-:W-:-:S13]  /*92d0*/  ELECT P6, URZ, PT ;  /* 0x00000000003f782f */ /* 0x000fda00038c0000 */
.L_x_176:
[----:B------:R-:W-:Y:S04]  /*92e0*/  BSSY B0, `(.L_x_164) ;  /* 0x0000022000007945 */ /* 0x000fe80003800000 */
[----:B------:R-:W-:Y:S05]  /*92f0*/  @!P6 BRA `(.L_x_165) ;  /* 0x000000000080e947 */ /* 0x000fea0003800000 */
[----:B------:R-:W-:-:S04]  /*9300*/  LOP3.LUT R18, R18, 0x2, RZ, 0xfc, !PT ;  /* 0x0000000212127812 */ /* 0x000fc800078efcff */
[----:B------:R-:W-:-:S13]  /*9310*/  ISETP.NE.AND P0, PT, R18, 0x3, PT ;  /* 0x000000031200780c */ /* 0x000fda0003f05270 */
[----:B------:R-:W-:Y:S05]  /*9320*/  @!P0 BRA `(.L_x_166) ;  /* 0x0000000000048947 */ /* 0x000fea0003800000 */
[----:B------:R-:W-:Y:S01]  /*9330*/  BPT.TRAP 0x1 ;  /* 0x000000040000795c */ /* 0x000fe20000300000 */
.L_x_166:
[----:B------:R-:W0:Y:S01]  /*9340*/  S2R R3, SR_CgaCtaId ;  /* 0x0000000000037919 */ /* 0x000e220000008800 */
[----:B------:R-:W-:-:S04]  /*9350*/  MOV R2, 0x400 ;  /* 0x0000040000027802 */ /* 0x000fc80000000f00 */
[----:B0-----:R-:W-:Y:S02]  /*9360*/  LEA R3, R3, R2, 0x18 ;  /* 0x0000000203037211 */ /* 0x001fe400078ec0ff */
[----:B------:R-:W-:-:S03]  /*9370*/  SHF.L.U32 R2, R0, 0x1f, RZ ;  /* 0x0000001f00027819 */ /* 0x000fc600000006ff */
[----:B------:R-:W-:-:S04]  /*9380*/  VIADD R3, R3, 0x18 ;  /* 0x0000001803037836 */ /* 0x000fc80000000000 */
[C---:B------:R-:W-:Y:S02]  /*9390*/  IMAD R7, R12.reuse, 0x8, R3 ;  /* 0x000000080c077824 */ /* 0x040fe400078e0203 */
[----:B------:R-:W-:Y:S02]  /*93a0*/  VIADD R12, R12, 0x1 ;  /* 0x000000010c0c7836 */ /* 0x000fe40000000000 */
[----:B------:R-:W0:Y:S03]  /*93b0*/  SYNCS.PHASECHK.TRANS64.TRYWAIT P0, [R7+URZ], R2 ;  /* 0x00000002070075a7 */ /* 0x000e26000800017f */
[----:B------:R-:W-:-:S04]  /*93c0*/  ISETP.NE.AND P1, PT, R12, 0x3, PT ;  /* 0x000000030c00780c */ /* 0x000fc80003f25270 */
[----:B------:R-:W-:Y:S02]  /*93d0*/  SEL R5, RZ, 0x1, P1 ;  /* 0x00000001ff057807 */ /* 0x000fe40000800000 */
[----:B------:R-:W-:Y:S02]  /*93e0*/  SEL R12, R12, RZ, P1 ;  /* 0x000000ff0c0c7207 */ /* 0x000fe40000800000 */
[----:B------:R-:W-:-:S03]  /*93f0*/  LOP3.LUT R5, R0, R5, RZ, 0x3c, !PT ;  /* 0x0000000500057212 */ /* 0x000fc600078e3cff */
[----:B------:R-:W-:Y:S01]  /*9400*/  IMAD R9, R12, 0x8, R3 ;  /* 0x000000080c097824 */ /* 0x000fe200078e0203 */
[----:B------:R-:W-:Y:S01]  /*9410*/  SHF.L.U32 R4, R5, 0x1f, RZ ;  /* 0x0000001f05047819 */ /* 0x000fe200000006ff */
[----:B0-----:R-:W-:Y:S06]  /*9420*/  @!P0 BRA `(.L_x_167) ;  /* 0x0000000000b88947 */ /* 0x001fec0003800000 */
.L_x_177:
[----:B------:R-:W1:Y:S01]  /*9430*/  SYNCS.PHASECHK.TRANS64.TRYWAIT P0, [R9+URZ], R4 ;  /* 0x00000004090075a7 */ /* 0x000e62000800017f */
[----:B------:R-:W-:-:S05]  /*9440*/  VIADD R0, R12, 0x1 ;  /* 0x000000010c007836 */ /* 0x000fca0000000000 */
[----:B------:R-:W-:-:S04]  /*9450*/  ISETP.NE.AND P1, PT, R0, 0x3, PT ;  /* 0x000000030000780c */ /* 0x000fc80003f25270 */
[----:B0-----:R-:W-:Y:S02]  /*9460*/  SEL R2, RZ, 0x1, P1 ;  /* 0x00000001ff027807 */ /* 0x001fe40000800000 */
[----:B------:R-:W-:Y:S02]  /*9470*/  SEL R0, R0, RZ, P1 ;  /* 0x000000ff00007207 */ /* 0x000fe40000800000 */
[----:B------:R-:W-:Y:S01]  /*9480*/  LOP3.LUT R2, R5, R2, RZ, 0x3c, !PT ;  /* 0x0000000205027212 */ /* 0x000fe200078e3cff */
[----:B-1----:R-:W-:Y:S06]  /*9490*/  @!P0 BRA `(.L_x_168) ;  /* 0x0000000000b08947 */ /* 0x002fec0003800000 */
.L_x_178:
[----:B------:R-:W-:Y:S01]  /*94a0*/  IMAD R3, R0, 0x8, R3 ;  /* 0x0000000800037824 */ /* 0x000fe200078e0203 */
[----:B------:R-:W-:-:S07]  /*94b0*/  SHF.L.U32 R0, R2, 0x1f, RZ ;  /* 0x0000001f02007819 */ /* 0x000fce00000006ff */
.L_x_169:
[----:B-1----:R1:W2:Y:S02]  /*94c0*/  SYNCS.PHASECHK.TRANS64.TRYWAIT P0, [R3+URZ], R0 ;  /* 0x00000000030075a7 */ /* 0x0022a4000800017f */
[----:B--2---:R-:W-:Y:S05]  /*94d0*/  @!P0 NANOSLEEP.SYNCS 0x989680 ;  /* 0x009896800000895d */ /* 0x004fea0003900000 */
[----:B------:R-:W2:Y:S02]  /*94e0*/  @!P0 SYNCS.PHASECHK.TRANS64 P0, [R3+URZ], R0 ;  /* 0x00000000030085a7 */ /* 0x000ea4000800007f */
[----:B--2---:R-:W-:Y:S05]  /*94f0*/  @!P0 BRA `(.L_x_169) ;  /* 0xfffffffc00f08947 */ /* 0x004fea000383ffff */
.L_x_165:
[----:B------:R-:W-:Y:S05]  /*9500*/  BSYNC B0 ;  /* 0x0000000000007941 */ /* 0x000fea0003800000 */
.L_x_164:
[----:B------:R-:W-:Y:S05]  /*9510*/  EXIT ;  /* 0x000000000000794d */ /* 0x000fea0003800000 */
.L_x_17:
[----:B-1----:R1:W2:Y:S02]  /*9520*/  SYNCS.PHASECHK.TRANS64.TRYWAIT P1, [R3+URZ], R0 ;  /* 0x00000000030075a7 */ /* 0x0022a4000802017f */
[----:B--2---:R-:W-:Y:S05]  /*9530*/  @!P1 NANOSLEEP.SYNCS 0x989680 ;  /* 0x009896800000995d */ /* 0x004fea0003900000 */
[----:B------:R-:W2:Y:S02]  /*9540*/  @!P1 SYNCS.PHASECHK.TRANS64 P1, [R3+URZ], R0 ;  /* 0x00000000030095a7 */ /* 0x000ea4000802007f */
[----:B--2---:R-:W-:Y:S05]  /*9550*/  @!P1 BRA `(.L_x_17) ;  /* 0xfffffffc00f09947 */ /* 0x004fea000383ffff */
[----:B------:R-:W-:Y:S05]  /*9560*/  BRA `(.L_x_16) ;  /* 0xffffff7c00c47947 */ /* 0x000fea000383ffff */
.L_x_22:
[----:B-1----:R1:W2:Y:S02]  /*9570*/  SYNCS.PHASECHK.TRANS64.TRYWAIT P1, [R5+URZ], R4 ;  /* 0x00000004050075a7 */ /* 0x0022a4000802017f */
[----:B--2---:R-:W-:Y:S05]  /*9580*/  @!P1 NANOSLEEP.SYNCS 0x989680 ;  /* 0x009896800000995d */ /* 0x004fea0003900000 */
[----:B------:R-:W2:Y:S02]  /*9590*/  @!P1 SYNCS.PHASECHK.TRANS64 P1, [R5+URZ], R4 ;  /* 0x00000004050095a7 */ /* 0x000ea4000802007f */
[----:B--2---:R-:W-:Y:S05]  /*95a0*/  @!P1 BRA `(.L_x_22) ;  /* 0xfffffffc00f09947 */ /* 0x004fea000383ffff */
[----:B------:R-:W-:Y:S05]  /*95b0*/  BRA `(.L_x_21) ;  /* 0xffffff9800507947 */ /* 0x000fea000383ffff */
.L_x_151:
[----:B------:R-:W-:Y:S01]  /*95c0*/  BSSY B1, `(.L_x_170) ;  /* 0x0000006000017945 */ /* 0x000fe20003800000 */
[----:B------:R-:W-:-:S07]  /*95d0*/  IMAD.MOV.U32 R15, RZ, RZ, -0x1 ;  /* 0xffffffffff0f7424 */ /* 0x000fce00078e00ff */
[----:B------:R-:W-:Y:S05]  /*95e0*/  WARPSYNC.COLLECTIVE R15, `(.L_x_171) ;  /* 0x000000000f0c7348 */ /* 0x000fea0003c00000 */
[----:B------:R-:W-:Y:S02]  /*95f0*/  ELECT P6, UR62, PT ;  /* 0x00000000003e782f */ /* 0x000fe400038c0000 */
[----:B------:R-:W-:Y:S01]  /*9600*/  MOV R14, UR62 ;  /* 0x0000003e000e7c02 */ /* 0x000fe20008000f00 */
[----:B------:R-:W-:Y:S10]  /*9610*/  ENDCOLLECTIVE ;  /* 0x000000000000791b */ /* 0x000ff40003800000 */
.L_x_171:
[----:B------:R-:W-:Y:S05]  /*9620*/  BSYNC B1 ;  /* 0x0000000000017941 */ /* 0x000fea0003800000 */
.L_x_170:
[----:B------:R-:W-:Y:S05]  /*9630*/  BRA `(.L_x_172) ;  /* 0xfffffff000407947 */ /* 0x000fea000383ffff */
.L_x_154:
[----:B0-----:R0:W1:Y:S02]  /*9640*/  SYNCS.PHASECHK.TRANS64.TRYWAIT P1, [R14+URZ+0x18], R7 ;  /* 0x000018070e0075a7 */ /* 0x001064000802017f */
[----:B-1----:R-:W-:Y:S05]  /*9650*/  @!P1 NANOSLEEP.SYNCS 0x989680 ;  /* 0x009896800000995d */ /* 0x002fea0003900000 */
[----:B------:R-:W1:Y:S02]  /*9660*/  @!P1 SYNCS.PHASECHK.TRANS64 P1, [R14+URZ+0x18], R7 ;  /* 0x000018070e0095a7 */ /* 0x000e64000802007f */
[----:B-1----:R-:W-:Y:S05]  /*9670*/  @!P1 BRA `(.L_x_154) ;  /* 0xfffffffc00f09947 */ /* 0x002fea000383ffff */
[----:B------:R-:W-:Y:S05]  /*9680*/  BRA `(.L_x_173) ;  /* 0xfffffff000747947 */ /* 0x000fea000383ffff */
.L_x_163:
[----:B------:R-:W-:Y:S01]  /*9690*/  BSSY B0, `(.L_x_174) ;  /* 0x0000006000007945 */ /* 0x000fe20003800000 */
[----:B------:R-:W-:-:S07]  /*96a0*/  IMAD.MOV.U32 R15, RZ, RZ, -0x1 ;  /* 0xffffffffff0f7424 */ /* 0x000fce00078e00ff */
[----:B------:R-:W-:Y:S05]  /*96b0*/  WARPSYNC.COLLECTIVE R15, `(.L_x_175) ;  /* 0x000000000f0c7348 */ /* 0x000fea0003c00000 */
[----:B------:R-:W-:Y:S02]  /*96c0*/  ELECT P6, UR62, PT ;  /* 0x00000000003e782f */ /* 0x000fe400038c0000 */
[----:B------:R-:W-:Y:S01]  /*96d0*/  MOV R14, UR62 ;  /* 0x0000003e000e7c02 */ /* 0x000fe20008000f00 */
[----:B------:R-:W-:Y:S10]  /*96e0*/  ENDCOLLECTIVE ;  /* 0x000000000000791b */ /* 0x000ff40003800000 */
.L_x_175:
[----:B------:R-:W-:Y:S05]  /*96f0*/  BSYNC B0 ;  /* 0x0000000000007941 */ /* 0x000fea0003800000 */
.L_x_174:
[----:B------:R-:W-:Y:S05]  /*9700*/  BRA `(.L_x_176) ;  /* 0xfffffff800f47947 */ /* 0x000fea000383ffff */
.L_x_167:
[----:B0-----:R0:W1:Y:S02]  /*9710*/  SYNCS.PHASECHK.TRANS64.TRYWAIT P0, [R7+URZ], R2 ;  /* 0x00000002070075a7 */ /* 0x001064000800017f */
[----:B-1----:R-:W-:Y:S05]  /*9720*/  @!P0 NANOSLEEP.SYNCS 0x989680 ;  /* 0x009896800000895d */ /* 0x002fea0003900000 */
[----:B------:R-:W1:Y:S02]  /*9730*/  @!P0 SYNCS.PHASECHK.TRANS64 P0, [R7+URZ], R2 ;  /* 0x00000002070085a7 */ /* 0x000e64000800007f */
[----:B-1----:R-:W-:Y:S05]  /*9740*/  @!P0 BRA `(.L_x_167) ;  /* 0xfffffffc00f08947 */ /* 0x002fea000383ffff */
[----:B------:R-:W-:Y:S05]  /*9750*/  BRA `(.L_x_177) ;  /* 0xfffffffc00347947 */ /* 0x000fea000383ffff */
.L_x_168:
[----:B0-----:R0:W1:Y:S02]  /*9760*/  SYNCS.PHASECHK.TRANS64.TRYWAIT P0, [R9+URZ], R4 ;  /* 0x00000004090075a7 */ /* 0x001064000800017f */
[----:B-1----:R-:W-:Y:S05]  /*9770*/  @!P0 NANOSLEEP.SYNCS 0x989680 ;  /* 0x009896800000895d */ /* 0x002fea0003900000 */
[----:B------:R-:W1:Y:S02]  /*9780*/  @!P0 SYNCS.PHASECHK.TRANS64 P0, [R9+URZ], R4 ;  /* 0x00000004090085a7 */ /* 0x000e64000800007f */
[----:B-1----:R-:W-:Y:S05]  /*9790*/  @!P0 BRA `(.L_x_168) ;  /* 0xfffffffc00f08947 */ /* 0x002fea000383ffff */
[----:B------:R-:W-:Y:S05]  /*97a0*/  BRA `(.L_x_178) ;  /* 0xfffffffc003c7947 */ /* 0x000fea000383ffff */
.L_x_179:
[----:B------:R-:W-:-:S00]  /*97b0*/  BRA `(.L_x_179) ;  /* 0xfffffffc00fc7947 */ /* 0x000fc0000383ffff */
[----:B------:R-:W-:-:S00]  /*97c0*/  NOP ;  /* 0x0000000000007918 */ /* 0x000fc00000000000 */
        /* <DEDUP_REMOVED lines=11> */
.L_x_180:


//--------------------- .nv.global.init           --------------------------
	.section	.nv.global.init,"aw",@progbits
.nv.global.init:
	.type		$str$22,@object
	.size		$str$22,($str$23 - $str$22)
$str$22:
        /*0000*/ 	.byte	0x6b, 0x5f, 0x74, 0x69, 0x6c, 0x65, 0x5f, 0x63, 0x6f, 0x75, 0x6e, 0x74, 0x20, 0x3e, 0x3d, 0x20
        /*0010*/ 	.byte	0x31, 0x00
	.type		$str$23,@object
	.size		$str$23,(__unnamed_1 - $str$23)
$str$23:
        /*0012*/ 	.byte	0x2f, 0x74, 0x6d, 0x70, 0x2f, 0x63, 0x75, 0x74, 0x6c, 0x61, 0x73, 0x73, 0x5f, 0x73, 0x77, 0x65
        /*0022*/ 	.byte	0x65, 0x70, 0x5f, 0x73, 0x72, 0x63, 0x2f, 0x69, 0x6e, 0x63, 0x6c, 0x75, 0x64, 0x65, 0x2f, 0x63
        /*0032*/ 	.byte	0x75, 0x74, 0x6c, 0x61, 0x73, 0x73, 0x2f, 0x67, 0x65, 0x6d, 0x6d, 0x2f, 0x63, 0x6f, 0x6c, 0x6c
        /*0042*/ 	.byte	0x65, 0x63, 0x74, 0x69, 0x76, 0x65, 0x2f, 0x73, 0x6d, 0x39, 0x30, 0x5f, 0x6d, 0x6d, 0x61, 0x5f
        /*0052*/ 	.byte	0x74, 0x6d, 0x61, 0x5f, 0x67, 0x6d, 0x6d, 0x61, 0x5f, 0x73, 0x73, 0x5f, 0x77, 0x61, 0x72, 0x70
        /*0062*/ 	.byte	0x73, 0x70, 0x65, 0x63, 0x69, 0x61, 0x6c, 0x69, 0x7a, 0x65, 0x64, 0x2e, 0x68, 0x70, 0x70, 0x00
	.type		__unnamed_1,@object
	.size		__unnamed_1,(.L_0 - __unnamed_1)
__unnamed_1:
        /*0072*/ 	.byte	0x76, 0x6f, 0x69, 0x64, 0x20, 0x63, 0x75, 0x74, 0x6c, 0x61, 0x73, 0x73, 0x3a, 0x3a, 0x67, 0x65
        /* <DEDUP_REMOVED lines=172> */
        /*0b42*/ 	.byte	0x5d, 0x00
.L_0:


//--------------------- .nv.shared._ZN7cutlass13device_kernelINS_4gemm6kernel13GemmUniversalIN4cute5tupleIJiiiiEEENS1_10collective13CollectiveMmaINS1_34MainloopSm90TmaGmmaWarpSpecializedILi3ENS5_IJNS4_1CILi1EEESB_SB_EEENS1_35KernelTmaWarpSpecializedCooperativeEEENS5_IJNSA_ILi128EEENSA_ILi112EEENSA_ILi256EEEEEEaNS5_IJlSB_lEEEaSJ_NS4_8TiledMMAINS4_8MMA_AtomIJNS4_4SM904GMMA26MMA_64x16x32_S32S8S8_SS_TNEEEENS4_6LayoutINS5_IJNSA_ILi2EEESB_SB_EEENS5_IJSB_NSA_ILi0EEEST_EEEEENS5_IJNS4_10UnderscoreESW_SW_EEEEENS4_13SM90_TMA_LOADENS4_14ComposedLayoutINS4_7SwizzleILi3ELi4ELi3EEENS4_18smem_ptr_flag_bitsILi8EEENSQ_INS5_IJNSA_ILi8EEESF_EEENS5_IJSF_SB_EEEEEEEvNS4_8identityESZ_S19_vS1A_EENS_8epilogue10collective6detail29Sm90TmaWarpSpecializedAdapterINS1D_15DefaultEpilogueIaSJ_SJ_NS1C_6thread17LinearCombinationIaLi1EiiLNS1H_9ScaleType4KindE0ELNS_15FloatRoundStyleE2EaEENS1_15EpilogueDefaultEEEEEvvEEEEvNT_6ParamsE --------------------------
	.section	.nv.shared._ZN7cutlass13device_kernelINS_4gemm6kernel13GemmUniversalIN4cute5tupleIJiiiiEEENS1_10collective13CollectiveMmaINS1_34MainloopSm90TmaGmmaWarpSpecializedILi3ENS5_IJNS4_1CILi1EEESB_SB_EEENS1_35KernelTmaWarpSpecializedCooperativeEEENS5_IJNSA_ILi128EEENSA_ILi112EEENSA_ILi256EEEEEEaNS5_IJlSB_lEEEaSJ_NS4_8TiledMMAINS4_8MMA_AtomIJNS4_4SM904GMMA26MMA_64x16x32_S32S8S8_SS_TNEEEENS4_6LayoutINS5_IJNSA_ILi2EEESB_SB_EEENS5_IJSB_NSA_ILi0EEEST_EEEEENS5_IJNS4_10UnderscoreESW_SW_EEEEENS4_13SM90_TMA_LOADENS4_14ComposedLayoutINS4_7SwizzleILi3ELi4ELi3EEENS4_18smem_ptr_flag_bitsILi8EEENSQ_INS5_IJNSA_ILi8EEESF_EEENS5_IJSF_SB_EEEEEEEvNS4_8identityESZ_S19_vS1A_EENS_8epilogue10collective6detail29Sm90TmaWarpSpecializedAdapterINS1D_15DefaultEpilogueIaSJ_SJ_NS1C_6thread17LinearCombinationIaLi1EiiLNS1H_9ScaleType4KindE0ELNS_15FloatRoundStyleE2EaEENS1_15EpilogueDefaultEEEEEvvEEEEvNT_6ParamsE,"aw",@nobits
	.sectionflags	@""
	.align	16
	.zero		1024


//--------------------- .nv.shared.reserved.0     --------------------------
	.section	.nv.shared.reserved.0,"aw",@nobits
	.weak		__nv_reservedSMEM_offset_0_alias
	.size		__nv_reservedSMEM_offset_0_alias, 0, 0
	.other		__nv_reservedSMEM_offset_0_alias,@"STO_CUDA_RESERVED_SHARED STV_DEFAULT"
__nv_reservedSMEM_offset_0_alias:
	.zero		0


//--------------------- .nv.global                --------------------------
	.section	.nv.global,"aw",@nobits
.nv.global:
	.type		_ZN39_INTERNAL_ded521c2_4_k_cu_ce642347_67284cute1_E,@object
	.size		_ZN39_INTERNAL_ded521c2_4_k_cu_ce642347_67284cute1_E,(_ZN39_INTERNAL_ded521c2_4_k_cu_ce642347_67284cuda3std3__45__cpo6cbeginE - _ZN39_INTERNAL_ded521c2_4_k_cu_ce642347_67284cute1_E)
_ZN39_INTERNAL_ded521c2_4_k_cu_ce642347_67284cute1_E:
	.zero		1
	.type		_ZN39_INTERNAL_ded521c2_4_k_cu_ce642347_67284cuda3std3__45__cpo6cbeginE,@object
	.size		_ZN39_INTERNAL_ded521c2_4_k_cu_ce642347_67284cuda3std3__45__cpo6cbeginE,(_ZN39_INTERNAL_ded521c2_4_k_cu_ce642347_67284cuda3std3__48in_placeE - _ZN39_INTERNAL_ded521c2_4_k_cu_ce642347_67284cuda3std3__45__cpo6cbeginE)
_ZN39_INTERNAL_ded521c2_4_k_cu_ce642347_67284cuda3std3__45__cpo6cbeginE:
	.zero		1
	.type		_ZN39_INTERNAL_ded521c2_4_k_cu_ce642347_67284cuda3std3__48in_placeE,@object
	.size		_ZN39_INTERNAL_ded521c2_4_k_cu_ce642347_67284cuda3std3__48in_placeE,(_ZN39_INTERNAL_ded521c2_4_k_cu_ce642347_67284cuda3std6ranges3__45__cpo9iter_moveE - _ZN39_INTERNAL_ded521c2_4_k_cu_ce642347_67284cuda3std3__48in_placeE)
_ZN39_INTERNAL_ded521c2_4_k_cu_ce642347_67284cuda3std3__48in_placeE:
	.zero		1
	.type		_ZN39_INTERNAL_ded521c2_4_k_cu_ce642347_67284cuda3std6ranges3__45__cpo9iter_moveE,@object
	.size		_ZN39_INTERNAL_ded521c2_4_k_cu_ce642347_67284cuda3std6ranges3__45__cpo9iter_moveE,(_ZN39_INTERNAL_ded521c2_4_k_cu_ce642347_67284cuda3std3__45__cpo5beginE - _ZN39_INTERNAL_ded521c2_4_k_cu_ce642347_67284cuda3std6ranges3__45__cpo9iter_moveE)
_ZN39_INTERNAL_ded521c2_4_k_cu_ce642347_67284cuda3std6ranges3__45__cpo9iter_moveE:
	.zero		1
	.type		_ZN39_INTERNAL_ded521c2_4_k_cu_ce642347_67284cuda3std3__45__cpo5beginE,@object
	.size		_ZN39_INTERNAL_ded521c2_4_k_cu_ce642347_67284cuda3std3__45__cpo5beginE,(_ZN39_INTERNAL_ded521c2_4_k_cu_ce642347_67284cuda3std3__441_GLOBAL__N__ded521c2_4_k_cu_ce642347_67286ignoreE - _ZN39_INTERNAL_ded521c2_4_k_cu_ce642347_67284cuda3std3__45__cpo5beginE)
_ZN39_INTERNAL_ded521c2_4_k_cu_ce642347_67284cuda3std3__45__cpo5beginE:
	.zero		1
	.type		_ZN39_INTERNAL_ded521c2_4_k_cu_ce642347_67284cuda3std3__441_GLOBAL__N__ded521c2_4_k_cu_ce642347_67286ignoreE,@object
	.size		_ZN39_INTERNAL_ded521c2_4_k_cu_ce642347_67284cuda3std3__441_GLOBAL__N__ded521c2_4_k_cu_ce642347_67286ignoreE,(_ZN39_INTERNAL_ded521c2_4_k_cu_ce642347_67284cute7productE - _ZN39_INTERNAL_ded521c2_4_k_cu_ce642347_67284cuda3std3__441_GLOBAL__N__ded521c2_4_k_cu_ce642347_67286ignoreE)
_ZN39_INTERNAL_ded521c2_4_k_cu_ce642347_67284cuda3std3__441_GLOBAL__N__ded521c2_4_k_cu_ce642347_67286ignoreE:
	.zero		1
	.type		_ZN39_INTERNAL_ded521c2_4_k_cu_ce642347_67284cute7productE,@object
	.size		_ZN39_INTERNAL_ded521c2_4_k_cu_ce642347_67284cute7productE,(_ZN39_INTERNAL_ded521c2_4_k_cu_ce642347_67284cuda3std3__45__cpo3endE - _ZN39_INTERNAL_ded521c2_4_k_cu_ce642347_67284cute7productE)
_ZN39_INTERNAL_ded521c2_4_k_cu_ce642347_67284cute7productE:
	.zero		1
	.type		_ZN39_INTERNAL_ded521c2_4_k_cu_ce642347_67284cuda3std3__45__cpo3endE,@object
	.size		_ZN39_INTERNAL_ded521c2_4_k_cu_ce642347_67284cuda3std3__45__cpo3endE,(_ZN39_INTERNAL_ded521c2_4_k_cu_ce642347_67284cuda3std3__419piecewise_constructE - _ZN39_INTERNAL_ded521c2_4_k_cu_ce642347_67284cuda3std3__45__cpo3endE)
_ZN39_INTERNAL_ded521c2_4_k_cu_ce642347_67284cuda3std3__45__cpo3endE:
	.zero		1
	.type		_ZN39_INTERNAL_ded521c2_4_k_cu_ce642347_67284cuda3std3__419piecewise_constructE,@object
	.size		_ZN39_INTERNAL_ded521c2_4_k_cu_ce642347_67284cuda3std3__419piecewise_constructE,(_ZN39_INTERNAL_ded521c2_4_k_cu_ce642347_67284cuda3std3__45__cpo4cendE - _ZN39_INTERNAL_ded521c2_4_k_cu_ce642347_67284cuda3std3__419piecewise_constructE)
_ZN39_INTERNAL_ded521c2_4_k_cu_ce642347_67284cuda3std3__419piecewise_constructE:
	.zero		1
	.type		_ZN39_INTERNAL_ded521c2_4_k_cu_ce642347_67284cuda3std3__45__cpo4cendE,@object
	.size		_ZN39_INTERNAL_ded521c2_4_k_cu_ce642347_67284cuda3std3__45__cpo4cendE,(_ZN39_INTERNAL_ded521c2_4_k_cu_ce642347_67284cuda3std6ranges3__45__cpo4swapE - _ZN39_INTERNAL_ded521c2_4_k_cu_ce642347_67284cuda3std3__45__cpo4cendE)
_ZN39_INTERNAL_ded521c2_4_k_cu_ce642347_67284cuda3std3__45__cpo4cendE:
	.zero		1
	.type		_ZN39_INTERNAL_ded521c2_4_k_cu_ce642347_67284cuda3std6ranges3__45__cpo4swapE,@object
	.size		_ZN39_INTERNAL_ded521c2_4_k_cu_ce642347_67284cuda3std6ranges3__45__cpo4swapE,(.L_8 - _ZN39_INTERNAL_ded521c2_4_k_cu_ce642347_67284cuda3std6ranges3__45__cpo4swapE)
_ZN39_INTERNAL_ded521c2_4_k_cu_ce642347_67284cuda3std6ranges3__45__cpo4swapE:
	.zero		1
.L_8:


//--------------------- .nv.constant0._ZN7cutlass13device_kernelINS_4gemm6kernel13GemmUniversalIN4cute5tupleIJiiiiEEENS1_10collective13CollectiveMmaINS1_34MainloopSm90TmaGmmaWarpSpecializedILi3ENS5_IJNS4_1CILi1EEESB_SB_EEENS1_35KernelTmaWarpSpecializedCooperativeEEENS5_IJNSA_ILi128EEENSA_ILi112EEENSA_ILi256EEEEEEaNS5_IJlSB_lEEEaSJ_NS4_8TiledMMAINS4_8MMA_AtomIJNS4_4SM904GMMA26MMA_64x16x32_S32S8S8_SS_TNEEEENS4_6LayoutINS5_IJNSA_ILi2EEESB_SB_EEENS5_IJSB_NSA_ILi0EEEST_EEEEENS5_IJNS4_10UnderscoreESW_SW_EEEEENS4_13SM90_TMA_LOADENS4_14ComposedLayoutINS4_7SwizzleILi3ELi4ELi3EEENS4_18smem_ptr_flag_bitsILi8EEENSQ_INS5_IJNSA_ILi8EEESF_EEENS5_IJSF_SB_EEEEEEEvNS4_8identityESZ_S19_vS1A_EENS_8epilogue10collective6detail29Sm90TmaWarpSpecializedAdapterINS1D_15DefaultEpilogueIaSJ_SJ_NS1C_6thread17LinearCombinationIaLi1EiiLNS1H_9ScaleType4KindE0ELNS_15FloatRoundStyleE2EaEENS1_15EpilogueDefaultEEEEEvvEEEEvNT_6ParamsE --------------------------
	.section	.nv.constant0._ZN7cutlass13device_kernelINS_4gemm6kernel13GemmUniversalIN4cute5tupleIJiiiiEEENS1_10collective13CollectiveMmaINS1_34MainloopSm90TmaGmmaWarpSpecializedILi3ENS5_IJNS4_1CILi1EEESB_SB_EEENS1_35KernelTmaWarpSpecializedCooperativeEEENS5_IJNSA_ILi128EEENSA_ILi112EEENSA_ILi256EEEEEEaNS5_IJlSB_lEEEaSJ_NS4_8TiledMMAINS4_8MMA_AtomIJNS4_4SM904GMMA26MMA_64x16x32_S32S8S8_SS_TNEEEENS4_6LayoutINS5_IJNSA_ILi2EEESB_SB_EEENS5_IJSB_NSA_ILi0EEEST_EEEEENS5_IJNS4_10UnderscoreESW_SW_EEEEENS4_13SM90_TMA_LOADENS4_14ComposedLayoutINS4_7SwizzleILi3ELi4ELi3EEENS4_18smem_ptr_flag_bitsILi8EEENSQ_INS5_IJNSA_ILi8EEESF_EEENS5_IJSF_SB_EEEEEEEvNS4_8identityESZ_S19_vS1A_EENS_8epilogue10collective6detail29Sm90TmaWarpSpecializedAdapterINS1D_15DefaultEpilogueIaSJ_SJ_NS1C_6thread17LinearCombinationIaLi1EiiLNS1H_9ScaleType4KindE0ELNS_15FloatRoundStyleE2EaEENS1_15EpilogueDefaultEEEEEvvEEEEvNT_6ParamsE,"a",@progbits
	.sectionflags	@""
	.align	4
.nv.constant0._ZN7cutlass13device_kernelINS_4gemm6kernel13GemmUniversalIN4cute5tupleIJiiiiEEENS1_10collective13CollectiveMmaINS1_34MainloopSm90TmaGmmaWarpSpecializedILi3ENS5_IJNS4_1CILi1EEESB_SB_EEENS1_35KernelTmaWarpSpecializedCooperativeEEENS5_IJNSA_ILi128EEENSA_ILi112EEENSA_ILi256EEEEEEaNS5_IJlSB_lEEEaSJ_NS4_8TiledMMAINS4_8MMA_AtomIJNS4_4SM904GMMA26MMA_64x16x32_S32S8S8_SS_TNEEEENS4_6LayoutINS5_IJNSA_ILi2EEESB_SB_EEENS5_IJSB_NSA_ILi0EEEST_EEEEENS5_IJNS4_10UnderscoreESW_SW_EEEEENS4_13SM90_TMA_LOADENS4_14ComposedLayoutINS4_7SwizzleILi3ELi4ELi3EEENS4_18smem_ptr_flag_bitsILi8EEENSQ_INS5_IJNSA_ILi8EEESF_EEENS5_IJSF_SB_EEEEEEEvNS4_8identityESZ_S19_vS1A_EENS_8epilogue10collective6detail29Sm90TmaWarpSpecializedAdapterINS1D_15DefaultEpilogueIaSJ_SJ_NS1C_6thread17LinearCombinationIaLi1EiiLNS1H_9ScaleType4KindE0ELNS_15FloatRoundStyleE2EaEENS1_15EpilogueDefaultEEEEEvvEEEEvNT_6ParamsE:
	.zero		1664


//--------------------- SYMBOLS --------------------------

	.type		.nv.reservedSmem.offset0,@object
	.size		.nv.reservedSmem.offset0,0x4
	.type		__assertfail,@function
